//
// Generated by NVIDIA NVVM Compiler
//
// Compiler Build ID: CL-36424714
// Cuda compilation tools, release 13.0, V13.0.88
// Based on NVVM 20.0.0
//

.version 9.0
.target sm_100
.address_size 64

	// .globl	_Z9sumGlobalPfS_i
// _ZZ9sumSharedPfS_iE6shared has been demoted

.visible .entry _Z9sumGlobalPfS_i(
	.param .u64 .ptr .align 1 _Z9sumGlobalPfS_i_param_0,
	.param .u64 .ptr .align 1 _Z9sumGlobalPfS_i_param_1,
	.param .u32 _Z9sumGlobalPfS_i_param_2
)
{
	.reg .pred 	%p<2>;
	.reg .b32 	%r<6>;
	.reg .b32 	%f<3>;
	.reg .b64 	%rd<7>;

	ld.param.u64 	%rd1, [_Z9sumGlobalPfS_i_param_0];
	ld.param.u64 	%rd2, [_Z9sumGlobalPfS_i_param_1];
	ld.param.u32 	%r2, [_Z9sumGlobalPfS_i_param_2];
	mov.u32 	%r3, %ctaid.x;
	mov.u32 	%r4, %ntid.x;
	mov.u32 	%r5, %tid.x;
	mad.lo.s32 	%r1, %r3, %r4, %r5;
	setp.ge.s32 	%p1, %r1, %r2;
	@%p1 bra 	$L__BB0_2;
	cvta.to.global.u64 	%rd3, %rd1;
	cvta.to.global.u64 	%rd4, %rd2;
	mul.wide.s32 	%rd5, %r1, 4;
	add.s64 	%rd6, %rd3, %rd5;
	ld.global.f32 	%f1, [%rd6];
	atom.global.add.f32 	%f2, [%rd4], %f1;
$L__BB0_2:
	ret;

}
	// .globl	_Z9sumSharedPfS_i
.visible .entry _Z9sumSharedPfS_i(
	.param .u64 .ptr .align 1 _Z9sumSharedPfS_i_param_0,
	.param .u64 .ptr .align 1 _Z9sumSharedPfS_i_param_1,
	.param .u32 _Z9sumSharedPfS_i_param_2
)
{
	.reg .pred 	%p<6>;
	.reg .b32 	%r<15>;
	.reg .b32 	%f<7>;
	.reg .b64 	%rd<7>;
	// demoted variable
	.shared .align 4 .b8 _ZZ9sumSharedPfS_iE6shared[1024];
	ld.param.u64 	%rd1, [_Z9sumSharedPfS_i_param_0];
	ld.param.u64 	%rd2, [_Z9sumSharedPfS_i_param_1];
	ld.param.u32 	%r7, [_Z9sumSharedPfS_i_param_2];
	mov.u32 	%r1, %tid.x;
	mov.u32 	%r8, %ctaid.x;
	mov.u32 	%r14, %ntid.x;
	mad.lo.s32 	%r3, %r8, %r14, %r1;
	setp.ge.s32 	%p1, %r3, %r7;
	shl.b32 	%r9, %r1, 2;
	mov.u32 	%r10, _ZZ9sumSharedPfS_iE6shared;
	add.s32 	%r4, %r10, %r9;
	@%p1 bra 	$L__BB1_2;
	cvta.to.global.u64 	%rd3, %rd1;
	mul.wide.s32 	%rd4, %r3, 4;
	add.s64 	%rd5, %rd3, %rd4;
	ld.global.f32 	%f1, [%rd5];
	st.shared.f32 	[%r4], %f1;
	bra.uni 	$L__BB1_3;
$L__BB1_2:
	mov.b32 	%r11, 0;
	st.shared.u32 	[%r4], %r11;
$L__BB1_3:
	bar.sync 	0;
	setp.lt.u32 	%p2, %r14, 2;
	@%p2 bra 	$L__BB1_7;
$L__BB1_4:
	shr.u32 	%r6, %r14, 1;
	setp.ge.u32 	%p3, %r1, %r6;
	@%p3 bra 	$L__BB1_6;
	shl.b32 	%r12, %r6, 2;
	add.s32 	%r13, %r4, %r12;
	ld.shared.f32 	%f2, [%r13];
	ld.shared.f32 	%f3, [%r4];
	add.f32 	%f4, %f2, %f3;
	st.shared.f32 	[%r4], %f4;
$L__BB1_6:
	bar.sync 	0;
	setp.gt.u32 	%p4, %r14, 3;
	mov.u32 	%r14, %r6;
	@%p4 bra 	$L__BB1_4;
$L__BB1_7:
	setp.ne.s32 	%p5, %r1, 0;
	@%p5 bra 	$L__BB1_9;
	ld.shared.f32 	%f5, [_ZZ9sumSharedPfS_iE6shared];
	cvta.to.global.u64 	%rd6, %rd2;
	atom.global.add.f32 	%f6, [%rd6], %f5;
$L__BB1_9:
	ret;

}
	// .globl	_Z10sortKernelPfi
.visible .entry _Z10sortKernelPfi(
	.param .u64 .ptr .align 1 _Z10sortKernelPfi_param_0,
	.param .u32 _Z10sortKernelPfi_param_1
)
{
	.local .align 16 .b8 	__local_depot2[64];
	.reg .b64 	%SP;
	.reg .b64 	%SPL;
	.reg .pred 	%p<62>;
	.reg .b16 	%rs<15>;
	.reg .b32 	%r<99>;
	.reg .b32 	%f<152>;
	.reg .b64 	%rd<53>;

	mov.u64 	%SPL, __local_depot2;
	ld.param.u64 	%rd16, [_Z10sortKernelPfi_param_0];
	ld.param.u32 	%r54, [_Z10sortKernelPfi_param_1];
	cvta.to.global.u64 	%rd1, %rd16;
	add.u64 	%rd2, %SPL, 0;
	mov.u32 	%r55, %ctaid.x;
	mov.u32 	%r56, %ntid.x;
	mov.u32 	%r57, %tid.x;
	mad.lo.s32 	%r58, %r55, %r56, %r57;
	mul.lo.s32 	%r1, %r54, %r58;
	setp.lt.s32 	%p1, %r54, 1;
	@%p1 bra 	$L__BB2_13;
	and.b32  	%r2, %r54, 15;
	setp.lt.u32 	%p2, %r54, 16;
	mov.b32 	%r80, 0;
	@%p2 bra 	$L__BB2_4;
	and.b32  	%r80, %r54, 2147483632;
	mov.b32 	%r85, 0;
$L__BB2_3:
	.pragma "nounroll";
	add.s32 	%r61, %r85, %r1;
	mul.wide.s32 	%rd18, %r61, 4;
	add.s64 	%rd19, %rd1, %rd18;
	ld.global.f32 	%f65, [%rd19];
	mul.wide.u32 	%rd20, %r85, 4;
	add.s64 	%rd21, %rd2, %rd20;
	ld.global.f32 	%f66, [%rd19+4];
	ld.global.f32 	%f67, [%rd19+8];
	ld.global.f32 	%f68, [%rd19+12];
	st.local.v4.f32 	[%rd21], {%f65, %f66, %f67, %f68};
	ld.global.f32 	%f69, [%rd19+16];
	ld.global.f32 	%f70, [%rd19+20];
	ld.global.f32 	%f71, [%rd19+24];
	ld.global.f32 	%f72, [%rd19+28];
	st.local.v4.f32 	[%rd21+16], {%f69, %f70, %f71, %f72};
	ld.global.f32 	%f73, [%rd19+32];
	ld.global.f32 	%f74, [%rd19+36];
	ld.global.f32 	%f75, [%rd19+40];
	ld.global.f32 	%f76, [%rd19+44];
	st.local.v4.f32 	[%rd21+32], {%f73, %f74, %f75, %f76};
	ld.global.f32 	%f77, [%rd19+48];
	ld.global.f32 	%f78, [%rd19+52];
	ld.global.f32 	%f79, [%rd19+56];
	ld.global.f32 	%f80, [%rd19+60];
	st.local.v4.f32 	[%rd21+48], {%f77, %f78, %f79, %f80};
	add.s32 	%r85, %r85, 16;
	setp.eq.s32 	%p3, %r85, %r80;
	@%p3 bra 	$L__BB2_4;
	bra.uni 	$L__BB2_3;
$L__BB2_4:
	setp.eq.s32 	%p4, %r2, 0;
	@%p4 bra 	$L__BB2_13;
	and.b32  	%r5, %r54, 7;
	setp.lt.u32 	%p5, %r2, 8;
	@%p5 bra 	$L__BB2_7;
	add.s32 	%r62, %r80, %r1;
	mul.wide.s32 	%rd22, %r62, 4;
	add.s64 	%rd23, %rd1, %rd22;
	ld.global.f32 	%f81, [%rd23];
	mul.wide.u32 	%rd24, %r80, 4;
	add.s64 	%rd25, %rd2, %rd24;
	st.local.f32 	[%rd25], %f81;
	ld.global.f32 	%f82, [%rd23+4];
	st.local.f32 	[%rd25+4], %f82;
	ld.global.f32 	%f83, [%rd23+8];
	st.local.f32 	[%rd25+8], %f83;
	ld.global.f32 	%f84, [%rd23+12];
	st.local.f32 	[%rd25+12], %f84;
	ld.global.f32 	%f85, [%rd23+16];
	st.local.f32 	[%rd25+16], %f85;
	ld.global.f32 	%f86, [%rd23+20];
	st.local.f32 	[%rd25+20], %f86;
	ld.global.f32 	%f87, [%rd23+24];
	st.local.f32 	[%rd25+24], %f87;
	ld.global.f32 	%f88, [%rd23+28];
	st.local.f32 	[%rd25+28], %f88;
	add.s32 	%r80, %r80, 8;
$L__BB2_7:
	setp.eq.s32 	%p6, %r5, 0;
	@%p6 bra 	$L__BB2_13;
	and.b32  	%r8, %r54, 3;
	setp.lt.u32 	%p7, %r5, 4;
	@%p7 bra 	$L__BB2_10;
	add.s32 	%r63, %r80, %r1;
	mul.wide.s32 	%rd26, %r63, 4;
	add.s64 	%rd27, %rd1, %rd26;
	ld.global.f32 	%f89, [%rd27];
	mul.wide.u32 	%rd28, %r80, 4;
	add.s64 	%rd29, %rd2, %rd28;
	st.local.f32 	[%rd29], %f89;
	ld.global.f32 	%f90, [%rd27+4];
	st.local.f32 	[%rd29+4], %f90;
	ld.global.f32 	%f91, [%rd27+8];
	st.local.f32 	[%rd29+8], %f91;
	ld.global.f32 	%f92, [%rd27+12];
	st.local.f32 	[%rd29+12], %f92;
	add.s32 	%r80, %r80, 4;
$L__BB2_10:
	setp.eq.s32 	%p8, %r8, 0;
	@%p8 bra 	$L__BB2_13;
	mov.b32 	%r84, 0;
$L__BB2_12:
	.pragma "nounroll";
	add.s32 	%r65, %r80, %r1;
	mul.wide.s32 	%rd30, %r65, 4;
	add.s64 	%rd31, %rd1, %rd30;
	ld.global.f32 	%f93, [%rd31];
	mul.wide.u32 	%rd32, %r80, 4;
	add.s64 	%rd33, %rd2, %rd32;
	st.local.f32 	[%rd33], %f93;
	add.s32 	%r80, %r80, 1;
	add.s32 	%r84, %r84, 1;
	setp.ne.s32 	%p9, %r84, %r8;
	@%p9 bra 	$L__BB2_12;
$L__BB2_13:
	add.s32 	%r15, %r54, -1;
	setp.lt.s32 	%p10, %r54, 2;
	@%p10 bra 	$L__BB2_89;
	add.s32 	%r16, %r54, -2;
	cvt.u16.u32 	%rs1, %r54;
	add.s64 	%rd3, %rd2, 32;
	mov.b32 	%r87, 0;
	mov.b16 	%rs13, 0;
	mov.u16 	%rs14, %rs13;
	mov.u32 	%r86, %r15;
$L__BB2_15:
	sub.s32 	%r67, %r87, %r54;
	setp.gt.s32 	%p11, %r67, -2;
	@%p11 bra 	$L__BB2_88;
	sub.s32 	%r69, %r16, %r87;
	setp.lt.u32 	%p12, %r69, 15;
	mov.b32 	%r89, 0;
	@%p12 bra 	$L__BB2_51;
	and.b32  	%r89, %r86, -16;
	ld.local.f32 	%f123, [%rd2];
	neg.s32 	%r88, %r89;
	mov.u64 	%rd50, %rd3;
$L__BB2_18:
	.pragma "nounroll";
	ld.local.f32 	%f124, [%rd50+-28];
	setp.leu.f32 	%p13, %f123, %f124;
	@%p13 bra 	$L__BB2_20;
	st.local.v2.f32 	[%rd50+-32], {%f124, %f123};
	mov.f32 	%f124, %f123;
$L__BB2_20:
	ld.local.f32 	%f125, [%rd50+-24];
	setp.leu.f32 	%p14, %f124, %f125;
	@%p14 bra 	$L__BB2_22;
	st.local.f32 	[%rd50+-28], %f125;
	st.local.f32 	[%rd50+-24], %f124;
	mov.f32 	%f125, %f124;
$L__BB2_22:
	ld.local.f32 	%f126, [%rd50+-20];
	setp.leu.f32 	%p15, %f125, %f126;
	@%p15 bra 	$L__BB2_24;
	st.local.v2.f32 	[%rd50+-24], {%f126, %f125};
	mov.f32 	%f126, %f125;
$L__BB2_24:
	ld.local.f32 	%f127, [%rd50+-16];
	setp.leu.f32 	%p16, %f126, %f127;
	@%p16 bra 	$L__BB2_26;
	st.local.f32 	[%rd50+-20], %f127;
	st.local.f32 	[%rd50+-16], %f126;
	mov.f32 	%f127, %f126;
$L__BB2_26:
	ld.local.f32 	%f128, [%rd50+-12];
	setp.leu.f32 	%p17, %f127, %f128;
	@%p17 bra 	$L__BB2_28;
	st.local.v2.f32 	[%rd50+-16], {%f128, %f127};
	mov.f32 	%f128, %f127;
$L__BB2_28:
	ld.local.f32 	%f129, [%rd50+-8];
	setp.leu.f32 	%p18, %f128, %f129;
	@%p18 bra 	$L__BB2_30;
	st.local.f32 	[%rd50+-12], %f129;
	st.local.f32 	[%rd50+-8], %f128;
	mov.f32 	%f129, %f128;
$L__BB2_30:
	ld.local.f32 	%f130, [%rd50+-4];
	setp.leu.f32 	%p19, %f129, %f130;
	@%p19 bra 	$L__BB2_32;
	st.local.v2.f32 	[%rd50+-8], {%f130, %f129};
	mov.f32 	%f130, %f129;
$L__BB2_32:
	ld.local.f32 	%f131, [%rd50];
	setp.leu.f32 	%p20, %f130, %f131;
	@%p20 bra 	$L__BB2_34;
	st.local.f32 	[%rd50+-4], %f131;
	st.local.f32 	[%rd50], %f130;
	mov.f32 	%f131, %f130;
$L__BB2_34:
	ld.local.f32 	%f132, [%rd50+4];
	setp.leu.f32 	%p21, %f131, %f132;
	@%p21 bra 	$L__BB2_36;
	st.local.v2.f32 	[%rd50], {%f132, %f131};
	mov.f32 	%f132, %f131;
$L__BB2_36:
	ld.local.f32 	%f133, [%rd50+8];
	setp.leu.f32 	%p22, %f132, %f133;
	@%p22 bra 	$L__BB2_38;
	st.local.f32 	[%rd50+4], %f133;
	st.local.f32 	[%rd50+8], %f132;
	mov.f32 	%f133, %f132;
$L__BB2_38:
	ld.local.f32 	%f134, [%rd50+12];
	setp.leu.f32 	%p23, %f133, %f134;
	@%p23 bra 	$L__BB2_40;
	st.local.v2.f32 	[%rd50+8], {%f134, %f133};
	mov.f32 	%f134, %f133;
$L__BB2_40:
	ld.local.f32 	%f135, [%rd50+16];
	setp.leu.f32 	%p24, %f134, %f135;
	@%p24 bra 	$L__BB2_42;
	st.local.f32 	[%rd50+12], %f135;
	st.local.f32 	[%rd50+16], %f134;
	mov.f32 	%f135, %f134;
$L__BB2_42:
	ld.local.f32 	%f136, [%rd50+20];
	setp.leu.f32 	%p25, %f135, %f136;
	@%p25 bra 	$L__BB2_44;
	st.local.v2.f32 	[%rd50+16], {%f136, %f135};
	mov.f32 	%f136, %f135;
$L__BB2_44:
	ld.local.f32 	%f137, [%rd50+24];
	setp.leu.f32 	%p26, %f136, %f137;
	@%p26 bra 	$L__BB2_46;
	st.local.f32 	[%rd50+20], %f137;
	st.local.f32 	[%rd50+24], %f136;
	mov.f32 	%f137, %f136;
$L__BB2_46:
	ld.local.f32 	%f138, [%rd50+28];
	setp.leu.f32 	%p27, %f137, %f138;
	@%p27 bra 	$L__BB2_48;
	st.local.v2.f32 	[%rd50+24], {%f138, %f137};
	mov.f32 	%f138, %f137;
$L__BB2_48:
	ld.local.f32 	%f123, [%rd50+32];
	setp.leu.f32 	%p28, %f138, %f123;
	@%p28 bra 	$L__BB2_50;
	st.local.f32 	[%rd50+28], %f123;
	st.local.f32 	[%rd50+32], %f138;
	mov.f32 	%f123, %f138;
$L__BB2_50:
	add.s32 	%r88, %r88, 16;
	add.s64 	%rd50, %rd50, 64;
	setp.ne.s32 	%p29, %r88, 0;
	@%p29 bra 	$L__BB2_18;
$L__BB2_51:
	and.b32  	%r70, %r86, 15;
	setp.eq.s32 	%p30, %r70, 0;
	@%p30 bra 	$L__BB2_88;
	not.b16 	%rs9, %rs14;
	add.s16 	%rs10, %rs9, %rs1;
	cvt.u32.u16 	%r71, %rs10;
	and.b32  	%r29, %r71, 15;
	add.s32 	%r72, %r29, -1;
	setp.lt.u32 	%p31, %r72, 7;
	@%p31 bra 	$L__BB2_69;
	mul.wide.u32 	%rd34, %r89, 4;
	add.s64 	%rd8, %rd2, %rd34;
	ld.local.f32 	%f35, [%rd8];
	ld.local.f32 	%f140, [%rd8+4];
	setp.leu.f32 	%p32, %f35, %f140;
	@%p32 bra 	$L__BB2_55;
	st.local.f32 	[%rd8], %f140;
	st.local.f32 	[%rd8+4], %f35;
	mov.f32 	%f140, %f35;
$L__BB2_55:
	ld.local.f32 	%f141, [%rd8+8];
	setp.leu.f32 	%p33, %f140, %f141;
	@%p33 bra 	$L__BB2_57;
	st.local.f32 	[%rd8+4], %f141;
	st.local.f32 	[%rd8+8], %f140;
	mov.f32 	%f141, %f140;
$L__BB2_57:
	ld.local.f32 	%f142, [%rd8+12];
	setp.leu.f32 	%p34, %f141, %f142;
	@%p34 bra 	$L__BB2_59;
	st.local.f32 	[%rd8+8], %f142;
	st.local.f32 	[%rd8+12], %f141;
	mov.f32 	%f142, %f141;
$L__BB2_59:
	ld.local.f32 	%f143, [%rd8+16];
	setp.leu.f32 	%p35, %f142, %f143;
	@%p35 bra 	$L__BB2_61;
	st.local.f32 	[%rd8+12], %f143;
	st.local.f32 	[%rd8+16], %f142;
	mov.f32 	%f143, %f142;
$L__BB2_61:
	ld.local.f32 	%f144, [%rd8+20];
	setp.leu.f32 	%p36, %f143, %f144;
	@%p36 bra 	$L__BB2_63;
	st.local.f32 	[%rd8+16], %f144;
	st.local.f32 	[%rd8+20], %f143;
	mov.f32 	%f144, %f143;
$L__BB2_63:
	ld.local.f32 	%f145, [%rd8+24];
	setp.leu.f32 	%p37, %f144, %f145;
	@%p37 bra 	$L__BB2_65;
	st.local.f32 	[%rd8+20], %f145;
	st.local.f32 	[%rd8+24], %f144;
	mov.f32 	%f145, %f144;
$L__BB2_65:
	ld.local.f32 	%f146, [%rd8+28];
	setp.leu.f32 	%p38, %f145, %f146;
	@%p38 bra 	$L__BB2_67;
	st.local.f32 	[%rd8+24], %f146;
	st.local.f32 	[%rd8+28], %f145;
	mov.f32 	%f146, %f145;
$L__BB2_67:
	add.s32 	%r89, %r89, 8;
	ld.local.f32 	%f50, [%rd8+32];
	setp.leu.f32 	%p39, %f146, %f50;
	@%p39 bra 	$L__BB2_69;
	st.local.f32 	[%rd8+28], %f50;
	st.local.f32 	[%rd8+32], %f146;
$L__BB2_69:
	and.b32  	%r73, %r29, 7;
	setp.eq.s32 	%p40, %r73, 0;
	@%p40 bra 	$L__BB2_88;
	not.b16 	%rs11, %rs13;
	add.s16 	%rs12, %rs11, %rs1;
	cvt.u32.u16 	%r74, %rs12;
	and.b32  	%r75, %r74, 7;
	and.b32  	%r32, %r74, 3;
	add.s32 	%r76, %r75, -1;
	setp.lt.u32 	%p41, %r76, 3;
	@%p41 bra 	$L__BB2_79;
	mul.wide.u32 	%rd35, %r89, 4;
	add.s64 	%rd9, %rd2, %rd35;
	ld.local.f32 	%f51, [%rd9];
	ld.local.f32 	%f147, [%rd9+4];
	setp.leu.f32 	%p42, %f51, %f147;
	@%p42 bra 	$L__BB2_73;
	st.local.f32 	[%rd9], %f147;
	st.local.f32 	[%rd9+4], %f51;
	mov.f32 	%f147, %f51;
$L__BB2_73:
	ld.local.f32 	%f148, [%rd9+8];
	setp.leu.f32 	%p43, %f147, %f148;
	@%p43 bra 	$L__BB2_75;
	st.local.f32 	[%rd9+4], %f148;
	st.local.f32 	[%rd9+8], %f147;
	mov.f32 	%f148, %f147;
$L__BB2_75:
	ld.local.f32 	%f149, [%rd9+12];
	setp.leu.f32 	%p44, %f148, %f149;
	@%p44 bra 	$L__BB2_77;
	st.local.f32 	[%rd9+8], %f149;
	st.local.f32 	[%rd9+12], %f148;
	mov.f32 	%f149, %f148;
$L__BB2_77:
	add.s32 	%r89, %r89, 4;
	ld.local.f32 	%f58, [%rd9+16];
	setp.leu.f32 	%p45, %f149, %f58;
	@%p45 bra 	$L__BB2_79;
	st.local.f32 	[%rd9+12], %f58;
	st.local.f32 	[%rd9+16], %f149;
$L__BB2_79:
	setp.eq.s32 	%p46, %r32, 0;
	@%p46 bra 	$L__BB2_88;
	mul.wide.u32 	%rd36, %r89, 4;
	add.s64 	%rd10, %rd2, %rd36;
	ld.local.f32 	%f59, [%rd10];
	ld.local.f32 	%f150, [%rd10+4];
	setp.leu.f32 	%p47, %f59, %f150;
	@%p47 bra 	$L__BB2_82;
	st.local.f32 	[%rd10], %f150;
	st.local.f32 	[%rd10+4], %f59;
	mov.f32 	%f150, %f59;
$L__BB2_82:
	setp.eq.s32 	%p48, %r32, 1;
	@%p48 bra 	$L__BB2_88;
	ld.local.f32 	%f151, [%rd10+8];
	setp.leu.f32 	%p49, %f150, %f151;
	@%p49 bra 	$L__BB2_85;
	st.local.f32 	[%rd10+4], %f151;
	st.local.f32 	[%rd10+8], %f150;
	mov.f32 	%f151, %f150;
$L__BB2_85:
	setp.eq.s32 	%p50, %r32, 2;
	@%p50 bra 	$L__BB2_88;
	ld.local.f32 	%f64, [%rd10+12];
	setp.leu.f32 	%p51, %f151, %f64;
	@%p51 bra 	$L__BB2_88;
	st.local.f32 	[%rd10+8], %f64;
	st.local.f32 	[%rd10+12], %f151;
$L__BB2_88:
	add.s32 	%r87, %r87, 1;
	add.s32 	%r86, %r86, -1;
	setp.eq.s32 	%p52, %r87, %r15;
	add.s16 	%rs14, %rs14, 1;
	add.s16 	%rs13, %rs13, 1;
	@%p52 bra 	$L__BB2_89;
	bra.uni 	$L__BB2_15;
$L__BB2_89:
	setp.lt.s32 	%p53, %r54, 1;
	@%p53 bra 	$L__BB2_102;
	and.b32  	%r23, %r54, 15;
	setp.lt.u32 	%p54, %r54, 16;
	mov.b32 	%r94, 0;
	@%p54 bra 	$L__BB2_93;
	and.b32  	%r94, %r54, 2147483632;
	neg.s32 	%r93, %r94;
	add.s64 	%rd51, %rd2, 32;
	add.s64 	%rd5, %rd1, 32;
	mov.u32 	%r92, %r1;
$L__BB2_92:
	.pragma "nounroll";
	mul.wide.s32 	%rd37, %r92, 4;
	add.s64 	%rd38, %rd5, %rd37;
	ld.local.v4.f32 	{%f94, %f95, %f96, %f97}, [%rd51+-32];
	st.global.f32 	[%rd38+-32], %f94;
	st.global.f32 	[%rd38+-28], %f95;
	st.global.f32 	[%rd38+-24], %f96;
	st.global.f32 	[%rd38+-20], %f97;
	ld.local.v4.f32 	{%f98, %f99, %f100, %f101}, [%rd51+-16];
	st.global.f32 	[%rd38+-16], %f98;
	st.global.f32 	[%rd38+-12], %f99;
	st.global.f32 	[%rd38+-8], %f100;
	st.global.f32 	[%rd38+-4], %f101;
	ld.local.v4.f32 	{%f102, %f103, %f104, %f105}, [%rd51];
	st.global.f32 	[%rd38], %f102;
	st.global.f32 	[%rd38+4], %f103;
	st.global.f32 	[%rd38+8], %f104;
	st.global.f32 	[%rd38+12], %f105;
	ld.local.v4.f32 	{%f106, %f107, %f108, %f109}, [%rd51+16];
	st.global.f32 	[%rd38+16], %f106;
	st.global.f32 	[%rd38+20], %f107;
	st.global.f32 	[%rd38+24], %f108;
	st.global.f32 	[%rd38+28], %f109;
	add.s32 	%r93, %r93, 16;
	add.s64 	%rd51, %rd51, 64;
	add.s32 	%r92, %r92, 16;
	setp.ne.s32 	%p55, %r93, 0;
	@%p55 bra 	$L__BB2_92;
$L__BB2_93:
	setp.eq.s32 	%p56, %r23, 0;
	@%p56 bra 	$L__BB2_102;
	and.b32  	%r42, %r54, 7;
	setp.lt.u32 	%p57, %r23, 8;
	@%p57 bra 	$L__BB2_96;
	mul.wide.u32 	%rd39, %r94, 4;
	add.s64 	%rd40, %rd2, %rd39;
	ld.local.f32 	%f110, [%rd40];
	add.s32 	%r78, %r94, %r1;
	mul.wide.s32 	%rd41, %r78, 4;
	add.s64 	%rd42, %rd1, %rd41;
	st.global.f32 	[%rd42], %f110;
	ld.local.f32 	%f111, [%rd40+4];
	st.global.f32 	[%rd42+4], %f111;
	ld.local.f32 	%f112, [%rd40+8];
	st.global.f32 	[%rd42+8], %f112;
	ld.local.f32 	%f113, [%rd40+12];
	st.global.f32 	[%rd42+12], %f113;
	ld.local.f32 	%f114, [%rd40+16];
	st.global.f32 	[%rd42+16], %f114;
	ld.local.f32 	%f115, [%rd40+20];
	st.global.f32 	[%rd42+20], %f115;
	ld.local.f32 	%f116, [%rd40+24];
	st.global.f32 	[%rd42+24], %f116;
	ld.local.f32 	%f117, [%rd40+28];
	st.global.f32 	[%rd42+28], %f117;
	add.s32 	%r94, %r94, 8;
$L__BB2_96:
	setp.eq.s32 	%p58, %r42, 0;
	@%p58 bra 	$L__BB2_102;
	and.b32  	%r45, %r54, 3;
	setp.lt.u32 	%p59, %r42, 4;
	@%p59 bra 	$L__BB2_99;
	mul.wide.u32 	%rd43, %r94, 4;
	add.s64 	%rd44, %rd2, %rd43;
	ld.local.f32 	%f118, [%rd44];
	add.s32 	%r79, %r94, %r1;
	mul.wide.s32 	%rd45, %r79, 4;
	add.s64 	%rd46, %rd1, %rd45;
	st.global.f32 	[%rd46], %f118;
	ld.local.f32 	%f119, [%rd44+4];
	st.global.f32 	[%rd46+4], %f119;
	ld.local.f32 	%f120, [%rd44+8];
	st.global.f32 	[%rd46+8], %f120;
	ld.local.f32 	%f121, [%rd44+12];
	st.global.f32 	[%rd46+12], %f121;
	add.s32 	%r94, %r94, 4;
$L__BB2_99:
	setp.eq.s32 	%p60, %r45, 0;
	@%p60 bra 	$L__BB2_102;
	add.s32 	%r98, %r94, %r1;
	mul.wide.u32 	%rd47, %r94, 4;
	add.s64 	%rd52, %rd2, %rd47;
	neg.s32 	%r97, %r45;
$L__BB2_101:
	.pragma "nounroll";
	mul.wide.s32 	%rd48, %r98, 4;
	add.s64 	%rd49, %rd1, %rd48;
	ld.local.f32 	%f122, [%rd52];
	st.global.f32 	[%rd49], %f122;
	add.s32 	%r98, %r98, 1;
	add.s64 	%rd52, %rd52, 4;
	add.s32 	%r97, %r97, 1;
	setp.ne.s32 	%p61, %r97, 0;
	@%p61 bra 	$L__BB2_101;
$L__BB2_102:
	ret;

}


// ===== COMPILED SASS (sm_100) =====

	.target	sm_100

	.elftype	@"ET_EXEC"


//--------------------- .note.nv.tkinfo           --------------------------
	.section	.note.nv.tkinfo,"",@"SHT_NOTE"
	.sectionflags	@"SHF_NOTE_NV_TKINFO"
	.tkinfo
        /*0018*/ 	.word	0x00000002
        /*0030*/ 	.string	""
        /*0030*/ 	.string	"ptxas"
        /*0030*/ 	.string	"Cuda compilation tools, release 13.0, V13.0.88"
        /*0030*/ 	.string	"Build cuda_13.0.r13.0/compiler.36424714_0"
        /*0030*/ 	.string	"-arch sm_100 -m 64 "



//--------------------- .note.nv.cuinfo           --------------------------
	.section	.note.nv.cuinfo,"",@"SHT_NOTE"
	.sectionflags	@"SHF_NOTE_NV_CUINFO"
        /*0018*/ 	.short	0x0002
        /*001a*/ 	.short	0x0064
        /*001c*/ 	.short	0x0082
	.zero		2


//--------------------- .nv.info                  --------------------------
	.section	.nv.info,"",@"SHT_CUDA_INFO"
	.align	4


	//----- nvinfo : EIATTR_REGCOUNT
	.align		4
        /*0000*/ 	.byte	0x04, 0x2f
        /*0002*/ 	.short	(.L_1 - .L_0)
	.align		4
.L_0:
        /*0004*/ 	.word	index@(_Z9sumGlobalPfS_i)
        /*0008*/ 	.word	0x00000008


	//----- nvinfo : EIATTR_FRAME_SIZE
	.align		4
.L_1:
        /*000c*/ 	.byte	0x04, 0x11
        /*000e*/ 	.short	(.L_3 - .L_2)
	.align		4
.L_2:
        /*0010*/ 	.word	index@(_Z9sumGlobalPfS_i)
        /*0014*/ 	.word	0x00000000


	//----- nvinfo : EIATTR_REGCOUNT
	.align		4
.L_3:
        /*0018*/ 	.byte	0x04, 0x2f
        /*001a*/ 	.short	(.L_5 - .L_4)
	.align		4
.L_4:
        /*001c*/ 	.word	index@(_Z9sumSharedPfS_i)
        /*0020*/ 	.word	0x0000000a


	//----- nvinfo : EIATTR_FRAME_SIZE
	.align		4
.L_5:
        /*0024*/ 	.byte	0x04, 0x11
        /*0026*/ 	.short	(.L_7 - .L_6)
	.align		4
.L_6:
        /*0028*/ 	.word	index@(_Z9sumSharedPfS_i)
        /*002c*/ 	.word	0x00000000


	//----- nvinfo : EIATTR_REGCOUNT
	.align		4
.L_7:
        /*0030*/ 	.byte	0x04, 0x2f
        /*0032*/ 	.short	(.L_9 - .L_8)
	.align		4
.L_8:
        /*0034*/ 	.word	index@(_Z10sortKernelPfi)
        /*0038*/ 	.word	0x0000001c


	//----- nvinfo : EIATTR_FRAME_SIZE
	.align		4
.L_9:
        /*003c*/ 	.byte	0x04, 0x11
        /*003e*/ 	.short	(.L_11 - .L_10)
	.align		4
.L_10:
        /*0040*/ 	.word	index@(_Z10sortKernelPfi)
        /*0044*/ 	.word	0x00000040


	//----- nvinfo : EIATTR_MIN_STACK_SIZE
	.align		4
.L_11:
        /*0048*/ 	.byte	0x04, 0x12
        /*004a*/ 	.short	(.L_13 - .L_12)
	.align		4
.L_12:
        /*004c*/ 	.word	index@(_Z10sortKernelPfi)
        /*0050*/ 	.word	0x00000040


	//----- nvinfo : EIATTR_MIN_STACK_SIZE
	.align		4
.L_13:
        /*0054*/ 	.byte	0x04, 0x12
        /*0056*/ 	.short	(.L_15 - .L_14)
	.align		4
.L_14:
        /*0058*/ 	.word	index@(_Z9sumSharedPfS_i)
        /*005c*/ 	.word	0x00000000


	//----- nvinfo : EIATTR_MIN_STACK_SIZE
	.align		4
.L_15:
        /*0060*/ 	.byte	0x04, 0x12
        /*0062*/ 	.short	(.L_17 - .L_16)
	.align		4
.L_16:
        /*0064*/ 	.word	index@(_Z9sumGlobalPfS_i)
        /*0068*/ 	.word	0x00000000
.L_17:


//--------------------- .nv.compat                --------------------------
	.section	.nv.compat,"",@"SHT_CUDA_COMPAT_INFO"
	.align	4
        /*0000*/ 	.byte	0x02, 0x09, 0x00, 0x00, 0x02, 0x02, 0x01, 0x00, 0x02, 0x05, 0x05, 0x00, 0x03, 0x07, 0x01, 0x01
        /*0010*/ 	.byte	0x02, 0x03, 0x00, 0x00, 0x02, 0x06, 0x01, 0x00, 0x04, 0x0b, 0x08, 0x00, 0x09, 0x00, 0x00, 0x00
        /*0020*/ 	.byte	0x00, 0x00, 0x00, 0x00


//--------------------- .nv.info._Z10sortKernelPfi --------------------------
	.section	.nv.info._Z10sortKernelPfi,"",@"SHT_CUDA_INFO"
	.sectionflags	@""
	.align	4


	//----- nvinfo : EIATTR_CUDA_API_VERSION
	.align		4
        /*0000*/ 	.byte	0x04, 0x37
        /*0002*/ 	.short	(.L_19 - .L_18)
.L_18:
        /*0004*/ 	.word	0x00000082


	//----- nvinfo : EIATTR_KPARAM_INFO
	.align		4
.L_19:
        /*0008*/ 	.byte	0x04, 0x17
        /*000a*/ 	.short	(.L_21 - .L_20)
.L_20:
        /*000c*/ 	.word	0x00000000
        /*0010*/ 	.short	0x0001
        /*0012*/ 	.short	0x0008
        /*0014*/ 	.byte	0x00, 0xf0, 0x11, 0x00


	//----- nvinfo : EIATTR_KPARAM_INFO
	.align		4
.L_21:
        /*0018*/ 	.byte	0x04, 0x17
        /*001a*/ 	.short	(.L_23 - .L_22)
.L_22:
        /*001c*/ 	.word	0x00000000
        /*0020*/ 	.short	0x0000
        /*0022*/ 	.short	0x0000
        /*0024*/ 	.byte	0x00, 0xf5, 0x21, 0x00


	//----- nvinfo : EIATTR_SPARSE_MMA_MASK
	.align		4
.L_23:
        /*0028*/ 	.byte	0x03, 0x50
        /*002a*/ 	.short	0x0000


	//----- nvinfo : EIATTR_MAXREG_COUNT
	.align		4
        /*002c*/ 	.byte	0x03, 0x1b
        /*002e*/ 	.short	0x00ff


	//----- nvinfo : EIATTR_MERCURY_ISA_VERSION
	.align		4
        /*0030*/ 	.byte	0x03, 0x5f
        /*0032*/ 	.short	0x0101


	//----- nvinfo : EIATTR_VRC_CTA_INIT_COUNT
	.align		4
        /*0034*/ 	.byte	0x02, 0x4a
	.zero		1
	.zero		1


	//----- nvinfo : EIATTR_EXIT_INSTR_OFFSETS
	.align		4
        /*0038*/ 	.byte	0x04, 0x1c
        /*003a*/ 	.short	(.L_25 - .L_24)


	//   ....[0]....
.L_24:
        /*003c*/ 	.word	0x00001350


	//   ....[1]....
        /*0040*/ 	.word	0x000015e0


	//   ....[2]....
        /*0044*/ 	.word	0x00001720


	//   ....[3]....
        /*0048*/ 	.word	0x00001810


	//   ....[4]....
        /*004c*/ 	.word	0x000018e0


	//----- nvinfo : EIATTR_CBANK_PARAM_SIZE
	.align		4
.L_25:
        /*0050*/ 	.byte	0x03, 0x19
        /*0052*/ 	.short	0x000c


	//----- nvinfo : EIATTR_PARAM_CBANK
	.align		4
        /*0054*/ 	.byte	0x04, 0x0a
        /*0056*/ 	.short	(.L_27 - .L_26)
	.align		4
.L_26:
        /*0058*/ 	.word	index@(.nv.constant0._Z10sortKernelPfi)
        /*005c*/ 	.short	0x0380
        /*005e*/ 	.short	0x000c


	//----- nvinfo : EIATTR_SW_WAR
	.align		4
.L_27:
        /*0060*/ 	.byte	0x04, 0x36
        /*0062*/ 	.short	(.L_29 - .L_28)
.L_28:
        /*0064*/ 	.word	0x00000008
.L_29:


//--------------------- .nv.info._Z9sumSharedPfS_i --------------------------
	.section	.nv.info._Z9sumSharedPfS_i,"",@"SHT_CUDA_INFO"
	.sectionflags	@""
	.align	4


	//----- nvinfo : EIATTR_CUDA_API_VERSION
	.align		4
        /*0000*/ 	.byte	0x04, 0x37
        /*0002*/ 	.short	(.L_31 - .L_30)
.L_30:
        /*0004*/ 	.word	0x00000082


	//----- nvinfo : EIATTR_KPARAM_INFO
	.align		4
.L_31:
        /*0008*/ 	.byte	0x04, 0x17
        /*000a*/ 	.short	(.L_33 - .L_32)
.L_32:
        /*000c*/ 	.word	0x00000000
        /*0010*/ 	.short	0x0002
        /*0012*/ 	.short	0x0010
        /*0014*/ 	.byte	0x00, 0xf0, 0x11, 0x00


	//----- nvinfo : EIATTR_KPARAM_INFO
	.align		4
.L_33:
        /*0018*/ 	.byte	0x04, 0x17
        /*001a*/ 	.short	(.L_35 - .L_34)
.L_34:
        /*001c*/ 	.word	0x00000000
        /*0020*/ 	.short	0x0001
        /*0022*/ 	.short	0x0008
        /*0024*/ 	.byte	0x00, 0xf5, 0x21, 0x00


	//----- nvinfo : EIATTR_KPARAM_INFO
	.align		4
.L_35:
        /*0028*/ 	.byte	0x04, 0x17
        /*002a*/ 	.short	(.L_37 - .L_36)
.L_36:
        /*002c*/ 	.word	0x00000000
        /*0030*/ 	.short	0x0000
        /*0032*/ 	.short	0x0000
        /*0034*/ 	.byte	0x00, 0xf5, 0x21, 0x00


	//----- nvinfo : EIATTR_SPARSE_MMA_MASK
	.align		4
.L_37:
        /*0038*/ 	.byte	0x03, 0x50
        /*003a*/ 	.short	0x0000


	//----- nvinfo : EIATTR_MAXREG_COUNT
	.align		4
        /*003c*/ 	.byte	0x03, 0x1b
        /*003e*/ 	.short	0x00ff


	//----- nvinfo : EIATTR_NUM_BARRIERS
	.align		4
        /*0040*/ 	.byte	0x02, 0x4c
        /*0042*/ 	.byte	0x01
	.zero		1


	//----- nvinfo : EIATTR_MERCURY_ISA_VERSION
	.align		4
        /*0044*/ 	.byte	0x03, 0x5f
        /*0046*/ 	.short	0x0101


	//----- nvinfo : EIATTR_VRC_CTA_INIT_COUNT
	.align		4
        /*0048*/ 	.byte	0x02, 0x4a
	.zero		1
	.zero		1


	//----- nvinfo : EIATTR_EXIT_INSTR_OFFSETS
	.align		4
        /*004c*/ 	.byte	0x04, 0x1c
        /*004e*/ 	.short	(.L_39 - .L_38)


	//   ....[0]....
.L_38:
        /*0050*/ 	.word	0x00000200


	//   ....[1]....
        /*0054*/ 	.word	0x00000270


	//----- nvinfo : EIATTR_CBANK_PARAM_SIZE
	.align		4
.L_39:
        /*0058*/ 	.byte	0x03, 0x19
        /*005a*/ 	.short	0x0014


	//----- nvinfo : EIATTR_PARAM_CBANK
	.align		4
        /*005c*/ 	.byte	0x04, 0x0a
        /*005e*/ 	.short	(.L_41 - .L_40)
	.align		4
.L_40:
        /*0060*/ 	.word	index@(.nv.constant0._Z9sumSharedPfS_i)
        /*0064*/ 	.short	0x0380
        /*0066*/ 	.short	0x0014


	//----- nvinfo : EIATTR_SW_WAR
	.align		4
.L_41:
        /*0068*/ 	.byte	0x04, 0x36
        /*006a*/ 	.short	(.L_43 - .L_42)
.L_42:
        /*006c*/ 	.word	0x00000008
.L_43:


//--------------------- .nv.info._Z9sumGlobalPfS_i --------------------------
	.section	.nv.info._Z9sumGlobalPfS_i,"",@"SHT_CUDA_INFO"
	.sectionflags	@""
	.align	4


	//----- nvinfo : EIATTR_CUDA_API_VERSION
	.align		4
        /*0000*/ 	.byte	0x04, 0x37
        /*0002*/ 	.short	(.L_45 - .L_44)
.L_44:
        /*0004*/ 	.word	0x00000082


	//----- nvinfo : EIATTR_KPARAM_INFO
	.align		4
.L_45:
        /*0008*/ 	.byte	0x04, 0x17
        /*000a*/ 	.short	(.L_47 - .L_46)
.L_46:
        /*000c*/ 	.word	0x00000000
        /*0010*/ 	.short	0x0002
        /*0012*/ 	.short	0x0010
        /*0014*/ 	.byte	0x00, 0xf0, 0x11, 0x00


	//----- nvinfo : EIATTR_KPARAM_INFO
	.align		4
.L_47:
        /*0018*/ 	.byte	0x04, 0x17
        /*001a*/ 	.short	(.L_49 - .L_48)
.L_48:
        /*001c*/ 	.word	0x00000000
        /*0020*/ 	.short	0x0001
        /*0022*/ 	.short	0x0008
        /*0024*/ 	.byte	0x00, 0xf5, 0x21, 0x00


	//----- nvinfo : EIATTR_KPARAM_INFO
	.align		4
.L_49:
        /*0028*/ 	.byte	0x04, 0x17
        /*002a*/ 	.short	(.L_51 - .L_50)
.L_50:
        /*002c*/ 	.word	0x00000000
        /*0030*/ 	.short	0x0000
        /*0032*/ 	.short	0x0000
        /*0034*/ 	.byte	0x00, 0xf5, 0x21, 0x00


	//----- nvinfo : EIATTR_SPARSE_MMA_MASK
	.align		4
.L_51:
        /*0038*/ 	.byte	0x03, 0x50
        /*003a*/ 	.short	0x0000


	//----- nvinfo : EIATTR_MAXREG_COUNT
	.align		4
        /*003c*/ 	.byte	0x03, 0x1b
        /*003e*/ 	.short	0x00ff


	//----- nvinfo : EIATTR_MERCURY_ISA_VERSION
	.align		4
        /*0040*/ 	.byte	0x03, 0x5f
        /*0042*/ 	.short	0x0101


	//----- nvinfo : EIATTR_VRC_CTA_INIT_COUNT
	.align		4
        /*0044*/ 	.byte	0x02, 0x4a
	.zero		1
	.zero		1


	//----- nvinfo : EIATTR_EXIT_INSTR_OFFSETS
	.align		4
        /*0048*/ 	.byte	0x04, 0x1c
        /*004a*/ 	.short	(.L_53 - .L_52)


	//   ....[0]....
.L_52:
        /*004c*/ 	.word	0x00000070


	//   ....[1]....
        /*0050*/ 	.word	0x000000e0


	//----- nvinfo : EIATTR_CBANK_PARAM_SIZE
	.align		4
.L_53:
        /*0054*/ 	.byte	0x03, 0x19
        /*0056*/ 	.short	0x0014


	//----- nvinfo : EIATTR_PARAM_CBANK
	.align		4
        /*0058*/ 	.byte	0x04, 0x0a
        /*005a*/ 	.short	(.L_55 - .L_54)
	.align		4
.L_54:
        /*005c*/ 	.word	index@(.nv.constant0._Z9sumGlobalPfS_i)
        /*0060*/ 	.short	0x0380
        /*0062*/ 	.short	0x0014


	//----- nvinfo : EIATTR_SW_WAR
	.align		4
.L_55:
        /*0064*/ 	.byte	0x04, 0x36
        /*0066*/ 	.short	(.L_57 - .L_56)
.L_56:
        /*0068*/ 	.word	0x00000008
.L_57:


//--------------------- .nv.callgraph             --------------------------
	.section	.nv.callgraph,"",@"SHT_CUDA_CALLGRAPH"
	.align	4
	.sectionentsize	8
	.align		4
        /*0000*/ 	.word	0x00000000
	.align		4
        /*0004*/ 	.word	0xffffffff
	.align		4
        /*0008*/ 	.word	0x00000000
	.align		4
        /*000c*/ 	.word	0xfffffffe
	.align		4
        /*0010*/ 	.word	0x00000000
	.align		4
        /*0014*/ 	.word	0xfffffffd
	.align		4
        /*0018*/ 	.word	0x00000000
	.align		4
        /*001c*/ 	.word	0xfffffffc


//--------------------- .text._Z10sortKernelPfi   --------------------------
	.section	.text._Z10sortKernelPfi,"ax",@progbits
	.align	128
        .global         _Z10sortKernelPfi
        .type           _Z10sortKernelPfi,@function
        .size           _Z10sortKernelPfi,(.L_x_23 - _Z10sortKernelPfi)
        .other          _Z10sortKernelPfi,@"STO_CUDA_ENTRY STV_DEFAULT"
_Z10sortKernelPfi:
.text._Z10sortKernelPfi:
[----:B------:R-:W0:Y:S01]  /*0000*/  LDC R1, c[0x0][0x37c] ;  /* 0x0000df00ff017b82 */ /* 0x000e220000000800 */
[----:B------:R-:W1:Y:S01]  /*0010*/  S2R R0, SR_TID.X ;  /* 0x0000000000007919 */ /* 0x000e620000002100 */
[----:B------:R-:W2:Y:S06]  /*0020*/  LDCU UR4, c[0x0][0x388] ;  /* 0x00007100ff0477ac */ /* 0x000eac0008000800 */
[----:B------:R-:W1:Y:S01]  /*0030*/  S2UR UR5, SR_CTAID.X ;  /* 0x00000000000579c3 */ /* 0x000e620000002500 */
[----:B0-----:R-:W-:Y:S01]  /*0040*/  VIADD R1, R1, 0xffffffc0 ;  /* 0xffffffc001017836 */ /* 0x001fe20000000000 */
[----:B------:R-:W0:Y:S06]  /*0050*/  LDCU.64 UR10, c[0x0][0x358] ;  /* 0x00006b00ff0a77ac */ /* 0x000e2c0008000a00 */
[----:B------:R-:W1:Y:S01]  /*0060*/  LDC R3, c[0x0][0x360] ;  /* 0x0000d800ff037b82 */ /* 0x000e620000000800 */
[----:B--2---:R-:W-:Y:S01]  /*0070*/  UISETP.GE.AND UP0, UPT, UR4, 0x1, UPT ;  /* 0x000000010400788c */ /* 0x004fe2000bf06270 */
[----:B-1----:R-:W-:-:S04]  /*0080*/  IMAD R3, R3, UR5, R0 ;  /* 0x0000000503037c24 */ /* 0x002fc8000f8e0200 */
[----:B------:R-:W-:-:S04]  /*0090*/  IMAD R3, R3, UR4, RZ ;  /* 0x0000000403037c24 */ /* 0x000fc8000f8e02ff */
[----:B0-----:R-:W-:Y:S05]  /*00a0*/  BRA.U !UP0, `(.L_x_0) ;  /* 0x0000000508707547 */ /* 0x001fea000b800000 */
[----:B------:R-:W-:Y:S01]  /*00b0*/  UISETP.GE.U32.AND UP0, UPT, UR4, 0x10, UPT ;  /* 0x000000100400788c */ /* 0x000fe2000bf06070 */
[----:B------:R-:W-:Y:S01]  /*00c0*/  IMAD.MOV.U32 R0, RZ, RZ, RZ ;  /* 0x000000ffff007224 */ /* 0x000fe200078e00ff */
[----:B------:R-:W-:-:S04]  /*00d0*/  ULOP3.LUT UR6, UR4, 0xf, URZ, 0xc0, !UPT ;  /* 0x0000000f04067892 */ /* 0x000fc8000f8ec0ff */
[----:B------:R-:W-:-:S03]  /*00e0*/  UISETP.NE.AND UP1, UPT, UR6, URZ, UPT ;  /* 0x000000ff0600728c */ /* 0x000fc6000bf25270 */
[----:B------:R-:W-:Y:S08]  /*00f0*/  BRA.U !UP0, `(.L_x_1) ;  /* 0x0000000108787547 */ /* 0x000ff0000b800000 */
[----:B------:R-:W-:Y:S01]  /*0100*/  ULOP3.LUT UR4, UR4, 0x7ffffff0, URZ, 0xc0, !UPT ;  /* 0x7ffffff004047892 */ /* 0x000fe2000f8ec0ff */
[----:B------:R-:W-:-:S05]  /*0110*/  IMAD.MOV.U32 R2, RZ, RZ, RZ ;  /* 0x000000ffff027224 */ /* 0x000fca00078e00ff */
[----:B------:R-:W-:-:S07]  /*0120*/  IMAD.U32 R0, RZ, RZ, UR4 ;  /* 0x00000004ff007e24 */ /* 0x000fce000f8e00ff */
.L_x_2:
[----:B0-----:R-:W0:Y:S01]  /*0130*/  LDC.64 R20, c[0x0][0x380] ;  /* 0x0000e000ff147b82 */ /* 0x001e220000000a00 */
[----:B------:R-:W-:-:S05]  /*0140*/  IADD3 R5, PT, PT, R3, R2, RZ ;  /* 0x0000000203057210 */ /* 0x000fca0007ffe0ff */
[----:B0-----:R-:W-:-:S05]  /*0150*/  IMAD.WIDE R20, R5, 0x4, R20 ;  /* 0x0000000405147825 */ /* 0x001fca00078e0214 */
[----:B------:R-:W2:Y:S04]  /*0160*/  LDG.E R4, desc[UR10][R20.64] ;  /* 0x0000000a14047981 */ /* 0x000ea8000c1e1900 */
[----:B------:R-:W2:Y:S04]  /*0170*/  LDG.E R5, desc[UR10][R20.64+0x4] ;  /* 0x0000040a14057981 */ /* 0x000ea8000c1e1900 */
[----:B------:R-:W2:Y:S04]  /*0180*/  LDG.E R6, desc[UR10][R20.64+0x8] ;  /* 0x0000080a14067981 */ /* 0x000ea8000c1e1900 */
[----:B------:R-:W2:Y:S04]  /*0190*/  LDG.E R7, desc[UR10][R20.64+0xc] ;  /* 0x00000c0a14077981 */ /* 0x000ea8000c1e1900 */
[----:B------:R-:W3:Y:S04]  /*01a0*/  LDG.E R8, desc[UR10][R20.64+0x10] ;  /* 0x0000100a14087981 */ /* 0x000ee8000c1e1900 */
[----:B------:R-:W3:Y:S04]  /*01b0*/  LDG.E R9, desc[UR10][R20.64+0x14] ;  /* 0x0000140a14097981 */ /* 0x000ee8000c1e1900 */
[----:B------:R-:W3:Y:S04]  /*01c0*/  LDG.E R10, desc[UR10][R20.64+0x18] ;  /* 0x0000180a140a7981 */ /* 0x000ee8000c1e1900 */
[----:B------:R-:W3:Y:S04]  /*01d0*/  LDG.E R11, desc[UR10][R20.64+0x1c] ;  /* 0x00001c0a140b7981 */ /* 0x000ee8000c1e1900 */
[----:B------:R-:W4:Y:S04]  /*01e0*/  LDG.E R12, desc[UR10][R20.64+0x20] ;  /* 0x0000200a140c7981 */ /* 0x000f28000c1e1900 */
[----:B------:R-:W4:Y:S04]  /*01f0*/  LDG.E R13, desc[UR10][R20.64+0x24] ;  /* 0x0000240a140d7981 */ /* 0x000f28000c1e1900 */
[----:B------:R-:W4:Y:S04]  /*0200*/  LDG.E R14, desc[UR10][R20.64+0x28] ;  /* 0x0000280a140e7981 */ /* 0x000f28000c1e1900 */
[----:B------:R-:W4:Y:S04]  /*0210*/  LDG.E R15, desc[UR10][R20.64+0x2c] ;  /* 0x00002c0a140f7981 */ /* 0x000f28000c1e1900 */
[----:B------:R-:W5:Y:S04]  /*0220*/  LDG.E R16, desc[UR10][R20.64+0x30] ;  /* 0x0000300a14107981 */ /* 0x000f68000c1e1900 */
[----:B------:R-:W5:Y:S04]  /*0230*/  LDG.E R17, desc[UR10][R20.64+0x34] ;  /* 0x0000340a14117981 */ /* 0x000f68000c1e1900 */
[----:B------:R-:W5:Y:S04]  /*0240*/  LDG.E R18, desc[UR10][R20.64+0x38] ;  /* 0x0000380a14127981 */ /* 0x000f68000c1e1900 */
[----:B------:R-:W5:Y:S01]  /*0250*/  LDG.E R19, desc[UR10][R20.64+0x3c] ;  /* 0x00003c0a14137981 */ /* 0x000f62000c1e1900 */
[----:B------:R-:W-:-:S02]  /*0260*/  IMAD R22, R2, 0x4, R1 ;  /* 0x0000000402167824 */ /* 0x000fc400078e0201 */
[----:B------:R-:W-:-:S05]  /*0270*/  VIADD R2, R2, 0x10 ;  /* 0x0000001002027836 */ /* 0x000fca0000000000 */
[----:B------:R-:W-:Y:S01]  /*0280*/  ISETP.NE.AND P0, PT, R2, R0, PT ;  /* 0x000000000200720c */ /* 0x000fe20003f05270 */
[----:B--2---:R0:W-:Y:S04]  /*0290*/  STL.128 [R22], R4 ;  /* 0x0000000416007387 */ /* 0x0041e80000100c00 */
[----:B---3--:R0:W-:Y:S04]  /*02a0*/  STL.128 [R22+0x10], R8 ;  /* 0x0000100816007387 */ /* 0x0081e80000100c00 */
[----:B----4-:R0:W-:Y:S04]  /*02b0*/  STL.128 [R22+0x20], R12 ;  /* 0x0000200c16007387 */ /* 0x0101e80000100c00 */
[----:B-----5:R0:W-:Y:S01]  /*02c0*/  STL.128 [R22+0x30], R16 ;  /* 0x0000301016007387 */ /* 0x0201e20000100c00 */
[----:B------:R-:W-:Y:S05]  /*02d0*/  @P0 BRA `(.L_x_2) ;  /* 0xfffffffc00940947 */ /* 0x000fea000383ffff */
.L_x_1:
[----:B------:R-:W-:Y:S05]  /*02e0*/  BRA.U !UP1, `(.L_x_0) ;  /* 0x0000000109e07547 */ /* 0x000fea000b800000 */
[----:B------:R-:W1:Y:S01]  /*02f0*/  LDCU UR5, c[0x0][0x388] ;  /* 0x00007100ff0577ac */ /* 0x000e620008000800 */
[----:B------:R-:W-:Y:S02]  /*0300*/  UISETP.GE.U32.AND UP0, UPT, UR6, 0x8, UPT ;  /* 0x000000080600788c */ /* 0x000fe4000bf06070 */
[----:B-1----:R-:W-:-:S04]  /*0310*/  ULOP3.LUT UR4, UR5, 0x7, URZ, 0xc0, !UPT ;  /* 0x0000000705047892 */ /* 0x002fc8000f8ec0ff */
[----:B------:R-:W-:-:S03]  /*0320*/  UISETP.NE.AND UP1, UPT, UR4, URZ, UPT ;  /* 0x000000ff0400728c */ /* 0x000fc6000bf25270 */
[----:B------:R-:W-:Y:S08]  /*0330*/  BRA.U !UP0, `(.L_x_3) ;  /* 0x0000000108547547 */ /* 0x000ff0000b800000 */
[----:B0-----:R-:W0:Y:S01]  /*0340*/  LDC.64 R4, c[0x0][0x380] ;  /* 0x0000e000ff047b82 */ /* 0x001e220000000a00 */
[----:B------:R-:W-:-:S04]  /*0350*/  IMAD.IADD R7, R3, 0x1, R0 ;  /* 0x0000000103077824 */ /* 0x000fc800078e0200 */
[----:B0-----:R-:W-:-:S05]  /*0360*/  IMAD.WIDE R4, R7, 0x4, R4 ;  /* 0x0000000407047825 */ /* 0x001fca00078e0204 */
[----:B------:R-:W2:Y:S04]  /*0370*/  LDG.E R2, desc[UR10][R4.64] ;  /* 0x0000000a04027981 */ /* 0x000ea8000c1e1900 */
[----:B------:R-:W3:Y:S04]  /*0380*/  LDG.E R6, desc[UR10][R4.64+0x4] ;  /* 0x0000040a04067981 */ /* 0x000ee8000c1e1900 */
[----:B------:R-:W4:Y:S04]  /*0390*/  LDG.E R8, desc[UR10][R4.64+0x8] ;  /* 0x0000080a04087981 */ /* 0x000f28000c1e1900 */
[----:B------:R-:W5:Y:S04]  /*03a0*/  LDG.E R10, desc[UR10][R4.64+0xc] ;  /* 0x00000c0a040a7981 */ /* 0x000f68000c1e1900 */
[----:B------:R-:W5:Y:S04]  /*03b0*/  LDG.E R12, desc[UR10][R4.64+0x10] ;  /* 0x0000100a040c7981 */ /* 0x000f68000c1e1900 */
[----:B------:R-:W5:Y:S04]  /*03c0*/  LDG.E R14, desc[UR10][R4.64+0x14] ;  /* 0x0000140a040e7981 */ /* 0x000f68000c1e1900 */
[----:B------:R-:W5:Y:S04]  /*03d0*/  LDG.E R16, desc[UR10][R4.64+0x18] ;  /* 0x0000180a04107981 */ /* 0x000f68000c1e1900 */
[----:B------:R-:W5:Y:S01]  /*03e0*/  LDG.E R18, desc[UR10][R4.64+0x1c] ;  /* 0x00001c0a04127981 */ /* 0x000f62000c1e1900 */
[C---:B------:R-:W-:Y:S01]  /*03f0*/  IMAD R7, R0.reuse, 0x4, R1 ;  /* 0x0000000400077824 */ /* 0x040fe200078e0201 */
[----:B------:R-:W-:-:S04]  /*0400*/  IADD3 R0, PT, PT, R0, 0x8, RZ ;  /* 0x0000000800007810 */ /* 0x000fc80007ffe0ff */
[----:B--2---:R1:W-:Y:S04]  /*0410*/  STL [R7], R2 ;  /* 0x0000000207007387 */ /* 0x0043e80000100800 */
[----:B---3--:R1:W-:Y:S04]  /*0420*/  STL [R7+0x4], R6 ;  /* 0x0000040607007387 */ /* 0x0083e80000100800 */
[----:B----4-:R1:W-:Y:S04]  /*0430*/  STL [R7+0x8], R8 ;  /* 0x0000080807007387 */ /* 0x0103e80000100800 */
[----:B-----5:R1:W-:Y:S04]  /*0440*/  STL [R7+0xc], R10 ;  /* 0x00000c0a07007387 */ /* 0x0203e80000100800 */
[----:B------:R1:W-:Y:S04]  /*0450*/  STL [R7+0x10], R12 ;  /* 0x0000100c07007387 */ /* 0x0003e80000100800 */
[----:B------:R1:W-:Y:S04]  /*0460*/  STL [R7+0x14], R14 ;  /* 0x0000140e07007387 */ /* 0x0003e80000100800 */
[----:B------:R1:W-:Y:S04]  /*0470*/  STL [R7+0x18], R16 ;  /* 0x0000181007007387 */ /* 0x0003e80000100800 */
[----:B------:R1:W-:Y:S02]  /*0480*/  STL [R7+0x1c], R18 ;  /* 0x00001c1207007387 */ /* 0x0003e40000100800 */
.L_x_3:
[----:B------:R-:W-:Y:S05]  /*0490*/  BRA.U !UP1, `(.L_x_0) ;  /* 0x0000000109747547 */ /* 0x000fea000b800000 */
[----:B------:R-:W-:Y:S02]  /*04a0*/  UISETP.GE.U32.AND UP0, UPT, UR4, 0x4, UPT ;  /* 0x000000040400788c */ /* 0x000fe4000bf06070 */
[----:B------:R-:W-:-:S04]  /*04b0*/  ULOP3.LUT UR5, UR5, 0x3, URZ, 0xc0, !UPT ;  /* 0x0000000305057892 */ /* 0x000fc8000f8ec0ff */
[----:B------:R-:W-:-:S03]  /*04c0*/  UISETP.NE.AND UP1, UPT, UR5, URZ, UPT ;  /* 0x000000ff0500728c */ /* 0x000fc6000bf25270 */
[----:B------:R-:W-:Y:S08]  /*04d0*/  BRA.U !UP0, `(.L_x_4) ;  /* 0x0000000108347547 */ /* 0x000ff0000b800000 */
[----:B0-----:R-:W0:Y:S01]  /*04e0*/  LDC.64 R4, c[0x0][0x380] ;  /* 0x0000e000ff047b82 */ /* 0x001e220000000a00 */
[----:B-1----:R-:W-:-:S04]  /*04f0*/  IMAD.IADD R7, R3, 0x1, R0 ;  /* 0x0000000103077824 */ /* 0x002fc800078e0200 */
[----:B0-----:R-:W-:-:S05]  /*0500*/  IMAD.WIDE R4, R7, 0x4, R4 ;  /* 0x0000000407047825 */ /* 0x001fca00078e0204 */
[----:B------:R-:W2:Y:S04]  /*0510*/  LDG.E R2, desc[UR10][R4.64] ;  /* 0x0000000a04027981 */ /* 0x000ea8000c1e1900 */
[----:B------:R-:W3:Y:S04]  /*0520*/  LDG.E R6, desc[UR10][R4.64+0x4] ;  /* 0x0000040a04067981 */ /* 0x000ee8000c1e1900 */
[----:B------:R-:W4:Y:S04]  /*0530*/  LDG.E R8, desc[UR10][R4.64+0x8] ;  /* 0x0000080a04087981 */ /* 0x000f28000c1e1900 */
[----:B------:R-:W5:Y:S01]  /*0540*/  LDG.E R10, desc[UR10][R4.64+0xc] ;  /* 0x00000c0a040a7981 */ /* 0x000f62000c1e1900 */
[----:B------:R-:W-:-:S02]  /*0550*/  IMAD R7, R0, 0x4, R1 ;  /* 0x0000000400077824 */ /* 0x000fc400078e0201 */
[----:B------:R-:W-:-:S03]  /*0560*/  VIADD R0, R0, 0x4 ;  /* 0x0000000400007836 */ /* 0x000fc60000000000 */
[----:B--2---:R2:W-:Y:S04]  /*0570*/  STL [R7], R2 ;  /* 0x0000000207007387 */ /* 0x0045e80000100800 */
[----:B---3--:R2:W-:Y:S04]  /*0580*/  STL [R7+0x4], R6 ;  /* 0x0000040607007387 */ /* 0x0085e80000100800 */
[----:B----4-:R2:W-:Y:S04]  /*0590*/  STL [R7+0x8], R8 ;  /* 0x0000080807007387 */ /* 0x0105e80000100800 */
[----:B-----5:R2:W-:Y:S02]  /*05a0*/  STL [R7+0xc], R10 ;  /* 0x00000c0a07007387 */ /* 0x0205e40000100800 */
.L_x_4:
[----:B------:R-:W-:Y:S05]  /*05b0*/  BRA.U !UP1, `(.L_x_0) ;  /* 0x00000001092c7547 */ /* 0x000fea000b800000 */
[----:B012---:R-:W0:Y:S01]  /*05c0*/  LDC.64 R6, c[0x0][0x380] ;  /* 0x0000e000ff067b82 */ /* 0x007e220000000a00 */
[----:B------:R-:W-:-:S05]  /*05d0*/  UMOV UR4, URZ ;  /* 0x000000ff00047c82 */ /* 0x000fca0008000000 */
.L_x_5:
[----:B------:R-:W-:-:S04]  /*05e0*/  IMAD.IADD R5, R3, 0x1, R0 ;  /* 0x0000000103057824 */ /* 0x000fc800078e0200 */
[----:B0--3--:R-:W-:-:S06]  /*05f0*/  IMAD.WIDE R4, R5, 0x4, R6 ;  /* 0x0000000405047825 */ /* 0x009fcc00078e0206 */
[----:B------:R-:W2:Y:S01]  /*0600*/  LDG.E R4, desc[UR10][R4.64] ;  /* 0x0000000a04047981 */ /* 0x000ea2000c1e1900 */
[C---:B------:R-:W-:Y:S01]  /*0610*/  LEA R9, R0.reuse, R1, 0x2 ;  /* 0x0000000100097211 */ /* 0x040fe200078e10ff */
[----:B------:R-:W-:Y:S01]  /*0620*/  UIADD3 UR4, UPT, UPT, UR4, 0x1, URZ ;  /* 0x0000000104047890 */ /* 0x000fe2000fffe0ff */
[----:B------:R-:W-:-:S03]  /*0630*/  VIADD R0, R0, 0x1 ;  /* 0x0000000100007836 */ /* 0x000fc60000000000 */
[----:B------:R-:W-:Y:S01]  /*0640*/  UISETP.NE.AND UP0, UPT, UR4, UR5, UPT ;  /* 0x000000050400728c */ /* 0x000fe2000bf05270 */
[----:B--2---:R3:W-:Y:S08]  /*0650*/  STL [R9], R4 ;  /* 0x0000000409007387 */ /* 0x0047f00000100800 */
[----:B------:R-:W-:Y:S05]  /*0660*/  BRA.U UP0, `(.L_x_5) ;  /* 0xfffffffd00dc7547 */ /* 0x000fea000b83ffff */
.L_x_0:
[----:B------:R-:W4:Y:S02]  /*0670*/  LDCU UR5, c[0x0][0x388] ;  /* 0x00007100ff0577ac */ /* 0x000f240008000800 */
[----:B----4-:R-:W-:-:S09]  /*0680*/  UISETP.GE.AND UP0, UPT, UR5, 0x2, UPT ;  /* 0x000000020500788c */ /* 0x010fd2000bf06270 */
[----:B------:R-:W-:Y:S05]  /*0690*/  BRA.U !UP0, `(.L_x_6) ;  /* 0x0000000d08247547 */ /* 0x000fea000b800000 */
[----:B------:R-:W-:Y:S01]  /*06a0*/  UIADD3 UR5, UPT, UPT, UR5, -0x1, URZ ;  /* 0xffffffff05057890 */ /* 0x000fe2000fffe0ff */
[----:B------:R-:W-:Y:S01]  /*06b0*/  VIADD R20, R1, 0x20 ;  /* 0x0000002001147836 */ /* 0x000fe20000000000 */
[----:B------:R-:W-:Y:S01]  /*06c0*/  PRMT R21, RZ, 0x7610, R21 ;  /* 0x00007610ff157816 */ /* 0x000fe20000000015 */
[----:B------:R-:W4:Y:S01]  /*06d0*/  LDCU.U16 UR8, c[0x0][0x388] ;  /* 0x00007100ff0877ac */ /* 0x000f220008000400 */
[----:B0-----:R-:W-:Y:S01]  /*06e0*/  PRMT R22, RZ, 0x7610, R22 ;  /* 0x00007610ff167816 */ /* 0x001fe20000000016 */
[----:B------:R-:W-:Y:S02]  /*06f0*/  UMOV UR4, URZ ;  /* 0x000000ff00047c82 */ /* 0x000fe40008000000 */
[----:B------:R-:W-:-:S05]  /*0700*/  UMOV UR6, UR5 ;  /* 0x0000000500067c82 */ /* 0x000fca0008000000 */
.L_x_12:
[----:B0-----:R-:W0:Y:S02]  /*0710*/  LDCU UR7, c[0x0][0x388] ;  /* 0x00007100ff0777ac */ /* 0x001e240008000800 */
[----:B0-----:R-:W-:-:S04]  /*0720*/  UIADD3 UR9, UPT, UPT, UR4, -UR7, URZ ;  /* 0x8000000704097290 */ /* 0x001fc8000fffe0ff */
[----:B------:R-:W-:-:S09]  /*0730*/  UISETP.GT.AND UP0, UPT, UR9, -0x2, UPT ;  /* 0xfffffffe0900788c */ /* 0x000fd2000bf04270 */
[----:B-1----:R-:W-:Y:S05]  /*0740*/  BRA.U UP0, `(.L_x_7) ;  /* 0x0000000900e07547 */ /* 0x002fea000b800000 */
[----:B------:R-:W-:Y:S01]  /*0750*/  UIADD3 UR7, UPT, UPT, -UR4, -0x2, UR7 ;  /* 0xfffffffe04077890 */ /* 0x000fe2000fffe107 */
[----:B------:R-:W-:Y:S01]  /*0760*/  IMAD.MOV.U32 R0, RZ, RZ, RZ ;  /* 0x000000ffff007224 */ /* 0x000fe200078e00ff */
[----:B------:R-:W-:Y:S02]  /*0770*/  ULOP3.LUT UP0, URZ, UR6, 0xf, URZ, 0xc0, !UPT ;  /* 0x0000000f06ff7892 */ /* 0x000fe4000f80c0ff */
[----:B------:R-:W-:-:S09]  /*0780*/  UISETP.GE.U32.AND UP1, UPT, UR7, 0xf, UPT ;  /* 0x0000000f0700788c */ /* 0x000fd2000bf26070 */
[----:B------:R-:W-:Y:S05]  /*0790*/  BRA.U !UP1, `(.L_x_8) ;  /* 0x0000000509447547 */ /* 0x000fea000b800000 */
[----:B------:R0:W5:Y:S01]  /*07a0*/  LDL R5, [R1] ;  /* 0x0000000001057983 */ /* 0x0001620000100800 */
[----:B------:R-:W-:Y:S01]  /*07b0*/  ULOP3.LUT UR7, UR6, 0xfffffff0, URZ, 0xc0, !UPT ;  /* 0xfffffff006077892 */ /* 0x000fe2000f8ec0ff */
[----:B-12---:R-:W-:-:S03]  /*07c0*/  IMAD.MOV.U32 R2, RZ, RZ, R20 ;  /* 0x000000ffff027224 */ /* 0x006fc600078e0014 */
[----:B------:R-:W-:Y:S02]  /*07d0*/  UIADD3 UR9, UPT, UPT, -UR7, URZ, URZ ;  /* 0x000000ff07097290 */ /* 0x000fe4000fffe1ff */
[----:B------:R-:W-:-:S10]  /*07e0*/  MOV R0, UR7 ;  /* 0x0000000700007c02 */ /* 0x000fd40008000f00 */
.L_x_9:
[----:B---3--:R-:W2:Y:S04]  /*07f0*/  LDL R4, [R2+-0x1c] ;  /* 0xffffe40002047983 */ /* 0x008ea80000100800 */
[----:B------:R-:W3:Y:S04]  /*0800*/  LDL R7, [R2+-0x18] ;  /* 0xffffe80002077983 */ /* 0x000ee80000100800 */
[----:B------:R-:W4:Y:S04]  /*0810*/  LDL R6, [R2+-0x14] ;  /* 0xffffec0002067983 */ /* 0x000f280000100800 */
[----:B------:R-:W4:Y:S04]  /*0820*/  LDL R9, [R2+-0x10] ;  /* 0xfffff00002097983 */ /* 0x000f280000100800 */
[----:B------:R-:W4:Y:S04]  /*0830*/  LDL R8, [R2+-0xc] ;  /* 0xfffff40002087983 */ /* 0x000f280000100800 */
[----:B------:R-:W4:Y:S04]  /*0840*/  LDL R11, [R2+-0x8] ;  /* 0xfffff800020b7983 */ /* 0x000f280000100800 */
[----:B------:R-:W4:Y:S04]  /*0850*/  LDL R10, [R2+-0x4] ;  /* 0xfffffc00020a7983 */ /* 0x000f280000100800 */
[----:B------:R-:W4:Y:S04]  /*0860*/  LDL R13, [R2] ;  /* 0x00000000020d7983 */ /* 0x000f280000100800 */
[----:B------:R-:W4:Y:S04]  /*0870*/  LDL R12, [R2+0x4] ;  /* 0x00000400020c7983 */ /* 0x000f280000100800 */
[----:B------:R-:W4:Y:S04]  /*0880*/  LDL R15, [R2+0x8] ;  /* 0x00000800020f7983 */ /* 0x000f280000100800 */
[----:B------:R-:W4:Y:S04]  /*0890*/  LDL R14, [R2+0xc] ;  /* 0x00000c00020e7983 */ /* 0x000f280000100800 */
[----:B------:R-:W4:Y:S04]  /*08a0*/  LDL R17, [R2+0x10] ;  /* 0x0000100002117983 */ /* 0x000f280000100800 */
[----:B------:R-:W4:Y:S04]  /*08b0*/  LDL R16, [R2+0x14] ;  /* 0x0000140002107983 */ /* 0x000f280000100800 */
[----:B------:R-:W4:Y:S04]  /*08c0*/  LDL R19, [R2+0x18] ;  /* 0x0000180002137983 */ /* 0x000f280000100800 */
[----:B------:R-:W4:Y:S01]  /*08d0*/  LDL R18, [R2+0x1c] ;  /* 0x00001c0002127983 */ /* 0x000f220000100800 */
[----:B--2--5:R-:W-:-:S13]  /*08e0*/  FSETP.GT.AND P0, PT, R5, R4, PT ;  /* 0x000000040500720b */ /* 0x024fda0003f04000 */
[----:B------:R1:W-:Y:S02]  /*08f0*/  @P0 STL.64 [R2+-0x20], R4 ;  /* 0xffffe00402000387 */ /* 0x0003e40000100a00 */
[----:B-1----:R-:W-:Y:S02]  /*0900*/  @P0 IMAD.MOV.U32 R4, RZ, RZ, R5 ;  /* 0x000000ffff040224 */ /* 0x002fe400078e0005 */
[----:B------:R-:W2:Y:S01]  /*0910*/  LDL R5, [R2+0x20] ;  /* 0x0000200002057983 */ /* 0x000ea20000100800 */
[----:B------:R-:W-:Y:S02]  /*0920*/  UIADD3 UR9, UPT, UPT, UR9, 0x10, URZ ;  /* 0x0000001009097890 */ /* 0x000fe4000fffe0ff */
[----:B---3--:R-:W-:Y:S02]  /*0930*/  FSETP.GT.AND P0, PT, R4, R7, PT ;  /* 0x000000070400720b */ /* 0x008fe40003f04000 */
[----:B------:R-:W-:-:S11]  /*0940*/  UISETP.NE.AND UP1, UPT, UR9, URZ, UPT ;  /* 0x000000ff0900728c */ /* 0x000fd6000bf25270 */
[----:B------:R1:W-:Y:S04]  /*0950*/  @P0 STL [R2+-0x1c], R7 ;  /* 0xffffe40702000387 */ /* 0x0003e80000100800 */
[----:B------:R-:W-:Y:S01]  /*0960*/  @P0 STL [R2+-0x18], R4 ;  /* 0xffffe80402000387 */ /* 0x000fe20000100800 */
[----:B-1----:R-:W-:-:S05]  /*0970*/  @P0 IMAD.MOV.U32 R7, RZ, RZ, R4 ;  /* 0x000000ffff070224 */ /* 0x002fca00078e0004 */
[----:B----4-:R-:W-:-:S13]  /*0980*/  FSETP.GT.AND P1, PT, R7, R6, PT ;  /* 0x000000060700720b */ /* 0x010fda0003f24000 */
[----:B------:R1:W-:Y:S02]  /*0990*/  @P1 STL.64 [R2+-0x18], R6 ;  /* 0xffffe80602001387 */ /* 0x0003e40000100a00 */
[----:B-1----:R-:W-:-:S05]  /*09a0*/  @P1 IMAD.MOV.U32 R6, RZ, RZ, R7 ;  /* 0x000000ffff061224 */ /* 0x002fca00078e0007 */
[----:B------:R-:W-:-:S13]  /*09b0*/  FSETP.GT.AND P0, PT, R6, R9, PT ;  /* 0x000000090600720b */ /* 0x000fda0003f04000 */
[----:B------:R1:W-:Y:S04]  /*09c0*/  @P0 STL [R2+-0x14], R9 ;  /* 0xffffec0902000387 */ /* 0x0003e80000100800 */
[----:B------:R-:W-:Y:S01]  /*09d0*/  @P0 STL [R2+-0x10], R6 ;  /* 0xfffff00602000387 */ /* 0x000fe20000100800 */
[----:B-1----:R-:W-:-:S04]  /*09e0*/  @P0 MOV R9, R6 ;  /* 0x0000000600090202 */ /* 0x002fc80000000f00 */
[----:B------:R-:W-:-:S13]  /*09f0*/  FSETP.GT.AND P1, PT, R9, R8, PT ;  /* 0x000000080900720b */ /* 0x000fda0003f24000 */
[----:B------:R1:W-:Y:S02]  /*0a00*/  @P1 STL.64 [R2+-0x10], R8 ;  /* 0xfffff00802001387 */ /* 0x0003e40000100a00 */
[----:B-1----:R-:W-:-:S05]  /*0a10*/  @P1 IMAD.MOV.U32 R8, RZ, RZ, R9 ;  /* 0x000000ffff081224 */ /* 0x002fca00078e0009 */
[----:B------:R-:W-:-:S13]  /*0a20*/  FSETP.GT.AND P0, PT, R8, R11, PT ;  /* 0x0000000b0800720b */ /* 0x000fda0003f04000 */
[----:B------:R1:W-:Y:S04]  /*0a30*/  @P0 STL [R2+-0xc], R11 ;  /* 0xfffff40b02000387 */ /* 0x0003e80000100800 */
[----:B------:R-:W-:Y:S01]  /*0a40*/  @P0 STL [R2+-0x8], R8 ;  /* 0xfffff80802000387 */ /* 0x000fe20000100800 */
[----:B-1----:R-:W-:-:S05]  /*0a50*/  @P0 IMAD.MOV.U32 R11, RZ, RZ, R8 ;  /* 0x000000ffff0b0224 */ /* 0x002fca00078e0008 */
[----:B------:R-:W-:-:S13]  /*0a60*/  FSETP.GT.AND P1, PT, R11, R10, PT ;  /* 0x0000000a0b00720b */ /* 0x000fda0003f24000 */
[----:B------:R1:W-:Y:S02]  /*0a70*/  @P1 STL.64 [R2+-0x8], R10 ;  /* 0xfffff80a02001387 */ /* 0x0003e40000100a00 */
[----:B-1----:R-:W-:-:S05]  /*0a80*/  @P1 IMAD.MOV.U32 R10, RZ, RZ, R11 ;  /* 0x000000ffff0a1224 */ /* 0x002fca00078e000b */
[----:B------:R-:W-:-:S13]  /*0a90*/  FSETP.GT.AND P0, PT, R10, R13, PT ;  /* 0x0000000d0a00720b */ /* 0x000fda0003f04000 */
[----:B------:R1:W-:Y:S04]  /*0aa0*/  @P0 STL [R2+-0x4], R13 ;  /* 0xfffffc0d02000387 */ /* 0x0003e80000100800 */
[----:B------:R-:W-:Y:S01]  /*0ab0*/  @P0 STL [R2], R10 ;  /* 0x0000000a02000387 */ /* 0x000fe20000100800 */
[----:B-1----:R-:W-:-:S04]  /*0ac0*/  @P0 MOV R13, R10 ;  /* 0x0000000a000d0202 */ /* 0x002fc80000000f00 */
[----:B------:R-:W-:-:S13]  /*0ad0*/  FSETP.GT.AND P1, PT, R13, R12, PT ;  /* 0x0000000c0d00720b */ /* 0x000fda0003f24000 */
[----:B------:R1:W-:Y:S02]  /*0ae0*/  @P1 STL.64 [R2], R12 ;  /* 0x0000000c02001387 */ /* 0x0003e40000100a00 */
[----:B-1----:R-:W-:-:S05]  /*0af0*/  @P1 IMAD.MOV.U32 R12, RZ, RZ, R13 ;  /* 0x000000ffff0c1224 */ /* 0x002fca00078e000d */
[----:B------:R-:W-:-:S13]  /*0b00*/  FSETP.GT.AND P0, PT, R12, R15, PT ;  /* 0x0000000f0c00720b */ /* 0x000fda0003f04000 */
[----:B------:R1:W-:Y:S04]  /*0b10*/  @P0 STL [R2+0x4], R15 ;  /* 0x0000040f02000387 */ /* 0x0003e80000100800 */
[----:B------:R-:W-:Y:S01]  /*0b20*/  @P0 STL [R2+0x8], R12 ;  /* 0x0000080c02000387 */ /* 0x000fe20000100800 */
[----:B-1----:R-:W-:-:S05]  /*0b30*/  @P0 IMAD.MOV.U32 R15, RZ, RZ, R12 ;  /* 0x000000ffff0f0224 */ /* 0x002fca00078e000c */
[----:B------:R-:W-:-:S13]  /*0b40*/  FSETP.GT.AND P1, PT, R15, R14, PT ;  /* 0x0000000e0f00720b */ /* 0x000fda0003f24000 */
[----:B------:R1:W-:Y:S02]  /*0b50*/  @P1 STL.64 [R2+0x8], R14 ;  /* 0x0000080e02001387 */ /* 0x0003e40000100a00 */
[----:B-1----:R-:W-:-:S05]  /*0b60*/  @P1 IMAD.MOV.U32 R14, RZ, RZ, R15 ;  /* 0x000000ffff0e1224 */ /* 0x002fca00078e000f */
[----:B------:R-:W-:-:S13]  /*0b70*/  FSETP.GT.AND P0, PT, R14, R17, PT ;  /* 0x000000110e00720b */ /* 0x000fda0003f04000 */
[----:B------:R1:W-:Y:S04]  /*0b80*/  @P0 STL [R2+0xc], R17 ;  /* 0x00000c1102000387 */ /* 0x0003e80000100800 */
[----:B------:R-:W-:Y:S01]  /*0b90*/  @P0 STL [R2+0x10], R14 ;  /* 0x0000100e02000387 */ /* 0x000fe20000100800 */
[----:B-1----:R-:W-:-:S04]  /*0ba0*/  @P0 MOV R17, R14 ;  /* 0x0000000e00110202 */ /* 0x002fc80000000f00 */
[----:B------:R-:W-:-:S13]  /*0bb0*/  FSETP.GT.AND P1, PT, R17, R16, PT ;  /* 0x000000101100720b */ /* 0x000fda0003f24000 */
[----:B------:R1:W-:Y:S02]  /*0bc0*/  @P1 STL.64 [R2+0x10], R16 ;  /* 0x0000101002001387 */ /* 0x0003e40000100a00 */
        /* <DEDUP_REMOVED lines=8> */
[----:B--2---:R-:W-:-:S13]  /*0c50*/  FSETP.GT.AND P0, PT, R18, R5, PT ;  /* 0x000000051200720b */ /* 0x004fda0003f04000 */
[----:B------:R1:W-:Y:S04]  /*0c60*/  @P0 STL [R2+0x1c], R5 ;  /* 0x00001c0502000387 */ /* 0x0003e80000100800 */
[----:B------:R2:W-:Y:S01]  /*0c70*/  @P0 STL [R2+0x20], R18 ;  /* 0x0000201202000387 */ /* 0x0005e20000100800 */
[----:B-1----:R-:W-:Y:S01]  /*0c80*/  @P0 MOV R5, R18 ;  /* 0x0000001200050202 */ /* 0x002fe20000000f00 */
[----:B--2---:R-:W-:Y:S01]  /*0c90*/  VIADD R2, R2, 0x40 ;  /* 0x0000004002027836 */ /* 0x004fe20000000000 */
[----:B------:R-:W-:Y:S06]  /*0ca0*/  BRA.U UP1, `(.L_x_9) ;  /* 0xfffffff901d07547 */ /* 0x000fec000b83ffff */
.L_x_8:
[----:B------:R-:W-:Y:S05]  /*0cb0*/  BRA.U !UP0, `(.L_x_7) ;  /* 0x0000000508847547 */ /* 0x000fea000b800000 */
[----:B-12---:R-:W-:-:S05]  /*0cc0*/  LOP3.LUT R2, RZ, R22, RZ, 0x33, !PT ;  /* 0x00000016ff027212 */ /* 0x006fca00078e33ff */
[----:B----4-:R-:W-:-:S05]  /*0cd0*/  VIADD R2, R2, UR8 ;  /* 0x0000000802027c36 */ /* 0x010fca0008000000 */
[----:B------:R-:W-:-:S04]  /*0ce0*/  LOP3.LUT R2, R2, 0xf, RZ, 0xc0, !PT ;  /* 0x0000000f02027812 */ /* 0x000fc800078ec0ff */
[C---:B------:R-:W-:Y:S01]  /*0cf0*/  LOP3.LUT P0, RZ, R2.reuse, 0x7, RZ, 0xc0, !PT ;  /* 0x0000000702ff7812 */ /* 0x040fe2000780c0ff */
[----:B---3--:R-:W-:-:S05]  /*0d00*/  VIADD R4, R2, 0xffffffff ;  /* 0xffffffff02047836 */ /* 0x008fca0000000000 */
[----:B------:R-:W-:-:S13]  /*0d10*/  ISETP.GE.U32.AND P1, PT, R4, 0x7, PT ;  /* 0x000000070400780c */ /* 0x000fda0003f26070 */
[----:B------:R-:W-:Y:S05]  /*0d20*/  @!P1 BRA `(.L_x_10) ;  /* 0x00000000009c9947 */ /* 0x000fea0003800000 */
[----:B------:R-:W-:-:S05]  /*0d30*/  LEA R2, R0, R1, 0x2 ;  /* 0x0000000100027211 */ /* 0x000fca00078e10ff */
[----:B------:R-:W2:Y:S04]  /*0d40*/  LDL.64 R10, [R2] ;  /* 0x00000000020a7983 */ /* 0x000ea80000100a00 */
[----:B------:R-:W3:Y:S04]  /*0d50*/  LDL R5, [R2+0x8] ;  /* 0x0000080002057983 */ /* 0x000ee80000100800 */
[----:B------:R-:W4:Y:S04]  /*0d60*/  LDL R4, [R2+0xc] ;  /* 0x00000c0002047983 */ /* 0x000f280000100800 */
[----:B------:R-:W5:Y:S04]  /*0d70*/  LDL R7, [R2+0x10] ;  /* 0x0000100002077983 */ /* 0x000f680000100800 */
[----:B------:R-:W5:Y:S04]  /*0d80*/  LDL R6, [R2+0x14] ;  /* 0x0000140002067983 */ /* 0x000f680000100800 */
[----:B------:R-:W5:Y:S04]  /*0d90*/  LDL R9, [R2+0x18] ;  /* 0x0000180002097983 */ /* 0x000f680000100800 */
[----:B------:R-:W5:Y:S04]  /*0da0*/  LDL R8, [R2+0x1c] ;  /* 0x00001c0002087983 */ /* 0x000f680000100800 */
[----:B------:R-:W5:Y:S01]  /*0db0*/  LDL R13, [R2+0x20] ;  /* 0x00002000020d7983 */ /* 0x000f620000100800 */
[----:B------:R-:W-:Y:S01]  /*0dc0*/  VIADD R0, R0, 0x8 ;  /* 0x0000000800007836 */ /* 0x000fe20000000000 */
[----:B--2---:R-:W-:Y:S01]  /*0dd0*/  FSETP.GT.AND P2, PT, R10, R11, PT ;  /* 0x0000000b0a00720b */ /* 0x004fe20003f44000 */
[----:B------:R-:W-:-:S02]  /*0de0*/  IMAD.MOV.U32 R14, RZ, RZ, R11 ;  /* 0x000000ffff0e7224 */ /* 0x000fc400078e000b */
[----:B------:R-:W-:-:S10]  /*0df0*/  IMAD.MOV.U32 R15, RZ, RZ, R10 ;  /* 0x000000ffff0f7224 */ /* 0x000fd400078e000a */
[----:B------:R-:W-:Y:S01]  /*0e00*/  @P2 IMAD.MOV.U32 R11, RZ, RZ, R10 ;  /* 0x000000ffff0b2224 */ /* 0x000fe200078e000a */
[----:B------:R-:W-:Y:S04]  /*0e10*/  @P2 STL.64 [R2], R14 ;  /* 0x0000000e02002387 */ /* 0x000fe80000100a00 */
[----:B---3--:R-:W-:-:S13]  /*0e20*/  FSETP.GT.AND P1, PT, R11, R5, PT ;  /* 0x000000050b00720b */ /* 0x008fda0003f24000 */
[----:B------:R1:W-:Y:S04]  /*0e30*/  @P1 STL [R2+0x4], R5 ;  /* 0x0000040502001387 */ /* 0x0003e80000100800 */
[----:B------:R-:W-:Y:S01]  /*0e40*/  @P1 STL [R2+0x8], R11 ;  /* 0x0000080b02001387 */ /* 0x000fe20000100800 */
[----:B-1----:R-:W-:-:S04]  /*0e50*/  @P1 MOV R5, R11 ;  /* 0x0000000b00051202 */ /* 0x002fc80000000f00 */
[----:B----4-:R-:W-:-:S13]  /*0e60*/  FSETP.GT.AND P2, PT, R5, R4, PT ;  /* 0x000000040500720b */ /* 0x010fda0003f44000 */
[----:B------:R1:W-:Y:S02]  /*0e70*/  @P2 STL.64 [R2+0x8], R4 ;  /* 0x0000080402002387 */ /* 0x0003e40000100a00 */
[----:B-1----:R-:W-:-:S05]  /*0e80*/  @P2 IMAD.MOV.U32 R4, RZ, RZ, R5 ;  /* 0x000000ffff042224 */ /* 0x002fca00078e0005 */
[----:B-----5:R-:W-:-:S13]  /*0e90*/  FSETP.GT.AND P1, PT, R4, R7, PT ;  /* 0x000000070400720b */ /* 0x020fda0003f24000 */
        /* <DEDUP_REMOVED lines=15> */
[----:B------:R1:W-:Y:S02]  /*0f90*/  @P1 STL [R2+0x20], R8 ;  /* 0x0000200802001387 */ /* 0x0003e40000100800 */
.L_x_10:
[----:B------:R-:W-:Y:S05]  /*0fa0*/  @!P0 BRA `(.L_x_7) ;  /* 0x0000000000c88947 */ /* 0x000fea0003800000 */
[----:B-1----:R-:W-:-:S05]  /*0fb0*/  LOP3.LUT R2, RZ, R21, RZ, 0x33, !PT ;  /* 0x00000015ff027212 */ /* 0x002fca00078e33ff */
[----:B------:R-:W-:-:S05]  /*0fc0*/  VIADD R2, R2, UR8 ;  /* 0x0000000802027c36 */ /* 0x000fca0008000000 */
[----:B------:R-:W-:-:S04]  /*0fd0*/  LOP3.LUT R2, R2, 0xffff, RZ, 0xc0, !PT ;  /* 0x0000ffff02027812 */ /* 0x000fc800078ec0ff */
[C---:B------:R-:W-:Y:S02]  /*0fe0*/  LOP3.LUT R4, R2.reuse, 0x7, RZ, 0xc0, !PT ;  /* 0x0000000702047812 */ /* 0x040fe400078ec0ff */
[----:B------:R-:W-:Y:S02]  /*0ff0*/  LOP3.LUT R2, R2, 0x3, RZ, 0xc0, !PT ;  /* 0x0000000302027812 */ /* 0x000fe400078ec0ff */
[----:B------:R-:W-:Y:S02]  /*1000*/  IADD3 R4, PT, PT, R4, -0x1, RZ ;  /* 0xffffffff04047810 */ /* 0x000fe40007ffe0ff */
[----:B------:R-:W-:Y:S02]  /*1010*/  ISETP.NE.AND P0, PT, R2, RZ, PT ;  /* 0x000000ff0200720c */ /* 0x000fe40003f05270 */
[----:B------:R-:W-:-:S13]  /*1020*/  ISETP.GE.U32.AND P1, PT, R4, 0x3, PT ;  /* 0x000000030400780c */ /* 0x000fda0003f26070 */
[----:B------:R-:W-:Y:S05]  /*1030*/  @!P1 BRA `(.L_x_11) ;  /* 0x0000000000549947 */ /* 0x000fea0003800000 */
[----:B------:R-:W-:-:S05]  /*1040*/  IMAD R8, R0, 0x4, R1 ;  /* 0x0000000400087824 */ /* 0x000fca00078e0201 */
[----:B------:R-:W2:Y:S04]  /*1050*/  LDL.64 R6, [R8] ;  /* 0x0000000008067983 */ /* 0x000ea80000100a00 */
[----:B------:R-:W3:Y:S04]  /*1060*/  LDL R5, [R8+0x8] ;  /* 0x0000080008057983 */ /* 0x000ee80000100800 */
[----:B------:R-:W4:Y:S04]  /*1070*/  LDL R4, [R8+0xc] ;  /* 0x00000c0008047983 */ /* 0x000f280000100800 */
[----:B------:R-:W5:Y:S01]  /*1080*/  LDL R9, [R8+0x10] ;  /* 0x0000100008097983 */ /* 0x000f620000100800 */
[----:B------:R-:W-:Y:S01]  /*1090*/  VIADD R0, R0, 0x4 ;  /* 0x0000000400007836 */ /* 0x000fe20000000000 */
[----:B--2---:R-:W-:Y:S01]  /*10a0*/  FSETP.GT.AND P2, PT, R6, R7, PT ;  /* 0x000000070600720b */ /* 0x004fe20003f44000 */
[----:B------:R-:W-:Y:S01]  /*10b0*/  IMAD.MOV.U32 R10, RZ, RZ, R7 ;  /* 0x000000ffff0a7224 */ /* 0x000fe200078e0007 */
[----:B------:R-:W-:-:S11]  /*10c0*/  MOV R11, R6 ;  /* 0x00000006000b7202 */ /* 0x000fd60000000f00 */
[----:B------:R-:W-:Y:S01]  /*10d0*/  @P2 IMAD.MOV.U32 R7, RZ, RZ, R6 ;  /* 0x000000ffff072224 */ /* 0x000fe200078e0006 */
[----:B------:R-:W-:Y:S04]  /*10e0*/  @P2 STL.64 [R8], R10 ;  /* 0x0000000a08002387 */ /* 0x000fe80000100a00 */
[----:B---3--:R-:W-:-:S13]  /*10f0*/  FSETP.GT.AND P1, PT, R7, R5, PT ;  /* 0x000000050700720b */ /* 0x008fda0003f24000 */
[----:B------:R1:W-:Y:S04]  /*1100*/  @P1 STL [R8+0x4], R5 ;  /* 0x0000040508001387 */ /* 0x0003e80000100800 */
[----:B------:R-:W-:Y:S01]  /*1110*/  @P1 STL [R8+0x8], R7 ;  /* 0x0000080708001387 */ /* 0x000fe20000100800 */
[----:B-1----:R-:W-:-:S05]  /*1120*/  @P1 IMAD.MOV.U32 R5, RZ, RZ, R7 ;  /* 0x000000ffff051224 */ /* 0x002fca00078e0007 */
[----:B----4-:R-:W-:-:S13]  /*1130*/  FSETP.GT.AND P2, PT, R5, R4, PT ;  /* 0x000000040500720b */ /* 0x010fda0003f44000 */
[----:B------:R1:W-:Y:S02]  /*1140*/  @P2 STL.64 [R8+0x8], R4 ;  /* 0x0000080408002387 */ /* 0x0003e40000100a00 */
[----:B-1----:R-:W-:-:S05]  /*1150*/  @P2 IMAD.MOV.U32 R4, RZ, RZ, R5 ;  /* 0x000000ffff042224 */ /* 0x002fca00078e0005 */
[----:B-----5:R-:W-:-:S13]  /*1160*/  FSETP.GT.AND P1, PT, R4, R9, PT ;  /* 0x000000090400720b */ /* 0x020fda0003f24000 */
[----:B------:R1:W-:Y:S04]  /*1170*/  @P1 STL [R8+0xc], R9 ;  /* 0x00000c0908001387 */ /* 0x0003e80000100800 */
[----:B------:R1:W-:Y:S02]  /*1180*/  @P1 STL [R8+0x10], R4 ;  /* 0x0000100408001387 */ /* 0x0003e40000100800 */
.L_x_11:
[----:B------:R-:W-:Y:S05]  /*1190*/  @!P0 BRA `(.L_x_7) ;  /* 0x00000000004c8947 */ /* 0x000fea0003800000 */
[----:B------:R-:W-:-:S05]  /*11a0*/  LEA R0, R0, R1, 0x2 ;  /* 0x0000000100007211 */ /* 0x000fca00078e10ff */
[----:B-1----:R-:W2:Y:S01]  /*11b0*/  LDL.64 R4, [R0] ;  /* 0x0000000000047983 */ /* 0x002ea20000100a00 */
[----:B------:R-:W-:Y:S02]  /*11c0*/  ISETP.NE.AND P1, PT, R2, 0x1, PT ;  /* 0x000000010200780c */ /* 0x000fe40003f25270 */
[----:B--2---:R-:W-:Y:S01]  /*11d0*/  FSETP.GT.AND P0, PT, R4, R5, PT ;  /* 0x000000050400720b */ /* 0x004fe20003f04000 */
[----:B------:R-:W-:Y:S02]  /*11e0*/  IMAD.MOV.U32 R6, RZ, RZ, R5 ;  /* 0x000000ffff067224 */ /* 0x000fe400078e0005 */
[----:B------:R-:W-:-:S10]  /*11f0*/  IMAD.MOV.U32 R7, RZ, RZ, R4 ;  /* 0x000000ffff077224 */ /* 0x000fd400078e0004 */
[----:B------:R1:W-:Y:S01]  /*1200*/  @P0 STL.64 [R0], R6 ;  /* 0x0000000600000387 */ /* 0x0003e20000100a00 */
[----:B------:R-:W-:Y:S01]  /*1210*/  @P0 IMAD.MOV.U32 R5, RZ, RZ, R4 ;  /* 0x000000ffff050224 */ /* 0x000fe200078e0004 */
[----:B------:R-:W-:Y:S06]  /*1220*/  @!P1 BRA `(.L_x_7) ;  /* 0x0000000000289947 */ /* 0x000fec0003800000 */
[----:B-1----:R-:W2:Y:S01]  /*1230*/  LDL R7, [R0+0x8] ;  /* 0x0000080000077983 */ /* 0x002ea20000100800 */
[----:B------:R-:W-:Y:S02]  /*1240*/  ISETP.NE.AND P1, PT, R2, 0x2, PT ;  /* 0x000000020200780c */ /* 0x000fe40003f25270 */
[----:B--2---:R-:W-:-:S13]  /*1250*/  FSETP.GT.AND P0, PT, R5, R7, PT ;  /* 0x000000070500720b */ /* 0x004fda0003f04000 */
[----:B------:R-:W-:Y:S04]  /*1260*/  @P0 STL [R0+0x8], R5 ;  /* 0x0000080500000387 */ /* 0x000fe80000100800 */
[----:B------:R1:W-:Y:S02]  /*1270*/  @P0 STL [R0+0x4], R7 ;  /* 0x0000040700000387 */ /* 0x0003e40000100800 */
[----:B-1----:R-:W-:Y:S01]  /*1280*/  @P0 MOV R7, R5 ;  /* 0x0000000500070202 */ /* 0x002fe20000000f00 */
[----:B------:R-:W-:Y:S06]  /*1290*/  @!P1 BRA `(.L_x_7) ;  /* 0x00000000000c9947 */ /* 0x000fec0003800000 */
[----:B------:R-:W2:Y:S02]  /*12a0*/  LDL R6, [R0+0xc] ;  /* 0x00000c0000067983 */ /* 0x000ea40000100800 */
[----:B--2---:R-:W-:-:S13]  /*12b0*/  FSETP.GT.AND P0, PT, R7, R6, PT ;  /* 0x000000060700720b */ /* 0x004fda0003f04000 */
[----:B------:R1:W-:Y:S02]  /*12c0*/  @P0 STL.64 [R0+0x8], R6 ;  /* 0x0000080600000387 */ /* 0x0003e40000100a00 */
.L_x_7:
[----:B------:R-:W-:Y:S01]  /*12d0*/  UIADD3 UR4, UPT, UPT, UR4, 0x1, URZ ;  /* 0x0000000104047890 */ /* 0x000fe2000fffe0ff */
[----:B------:R-:W-:Y:S01]  /*12e0*/  VIADD R22, R22, 0x1 ;  /* 0x0000000116167836 */ /* 0x000fe20000000000 */
[----:B------:R-:W-:Y:S01]  /*12f0*/  UIADD3 UR6, UPT, UPT, UR6, -0x1, URZ ;  /* 0xffffffff06067890 */ /* 0x000fe2000fffe0ff */
[----:B------:R-:W-:Y:S01]  /*1300*/  VIADD R21, R21, 0x1 ;  /* 0x0000000115157836 */ /* 0x000fe20000000000 */
[----:B------:R-:W-:-:S09]  /*1310*/  UISETP.NE.AND UP0, UPT, UR4, UR5, UPT ;  /* 0x000000050400728c */ /* 0x000fd2000bf05270 */
[----:B------:R-:W-:Y:S05]  /*1320*/  BRA.U UP0, `(.L_x_12) ;  /* 0xfffffff100f87547 */ /* 0x000fea000b83ffff */
.L_x_6:
[----:B-1----:R-:W1:Y:S02]  /*1330*/  LDC R0, c[0x0][0x388] ;  /* 0x0000e200ff007b82 */ /* 0x002e640000000800 */
[----:B-1----:R-:W-:-:S13]  /*1340*/  ISETP.GE.AND P0, PT, R0, 0x1, PT ;  /* 0x000000010000780c */ /* 0x002fda0003f06270 */
[----:B----4-:R-:W-:Y:S05]  /*1350*/  @!P0 EXIT ;  /* 0x000000000000894d */ /* 0x010fea0003800000 */
[C---:B------:R-:W-:Y:S01]  /*1360*/  ISETP.GE.U32.AND P0, PT, R0.reuse, 0x10, PT ;  /* 0x000000100000780c */ /* 0x040fe20003f06070 */
[----:B--2---:R-:W-:Y:S01]  /*1370*/  IMAD.MOV.U32 R2, RZ, RZ, RZ ;  /* 0x000000ffff027224 */ /* 0x004fe200078e00ff */
[----:B------:R-:W-:-:S04]  /*1380*/  LOP3.LUT R25, R0, 0xf, RZ, 0xc0, !PT ;  /* 0x0000000f00197812 */ /* 0x000fc800078ec0ff */
[----:B------:R-:W-:-:S07]  /*1390*/  ISETP.NE.AND P1, PT, R25, RZ, PT ;  /* 0x000000ff1900720c */ /* 0x000fce0003f25270 */
[----:B------:R-:W-:Y:S06]  /*13a0*/  @!P0 BRA `(.L_x_13) ;  /* 0x00000000008c8947 */ /* 0x000fec0003800000 */
[----:B------:R-:W1:Y:S01]  /*13b0*/  LDCU.64 UR4, c[0x0][0x380] ;  /* 0x00007000ff0477ac */ /* 0x000e620008000a00 */
[----:B------:R-:W-:Y:S01]  /*13c0*/  LOP3.LUT R2, R0, 0x7ffffff0, RZ, 0xc0, !PT ;  /* 0x7ffffff000027812 */ /* 0x000fe200078ec0ff */
[----:B------:R-:W-:Y:S01]  /*13d0*/  IMAD.MOV.U32 R23, RZ, RZ, R3 ;  /* 0x000000ffff177224 */ /* 0x000fe200078e0003 */
[----:B------:R-:W-:-:S03]  /*13e0*/  IADD3 R24, PT, PT, R1, 0x20, RZ ;  /* 0x0000002001187810 */ /* 0x000fc60007ffe0ff */
[----:B0-----:R-:W-:Y:S01]  /*13f0*/  IMAD.MOV R22, RZ, RZ, -R2 ;  /* 0x000000ffff167224 */ /* 0x001fe200078e0a02 */
[----:B-1----:R-:W-:-:S04]  /*1400*/  UIADD3 UR4, UP0, UPT, UR4, 0x20, URZ ;  /* 0x0000002004047890 */ /* 0x002fc8000ff1e0ff */
[----:B------:R-:W-:-:S12]  /*1410*/  UIADD3.X UR5, UPT, UPT, URZ, UR5, URZ, UP0, !UPT ;  /* 0x00000005ff057290 */ /* 0x000fd800087fe4ff */
.L_x_14:
[----:B-1-3--:R-:W2:Y:S04]  /*1420*/  LDL.128 R4, [R24+-0x20] ;  /* 0xffffe00018047983 */ /* 0x00aea80000100c00 */
[----:B------:R-:W3:Y:S04]  /*1430*/  LDL.128 R8, [R24+-0x10] ;  /* 0xfffff00018087983 */ /* 0x000ee80000100c00 */
[----:B------:R-:W4:Y:S04]  /*1440*/  LDL.128 R12, [R24] ;  /* 0x00000000180c7983 */ /* 0x000f280000100c00 */
[----:B------:R0:W5:Y:S01]  /*1450*/  LDL.128 R16, [R24+0x10] ;  /* 0x0000100018107983 */ /* 0x0001620000100c00 */
[----:B------:R-:W-:Y:S01]  /*1460*/  VIADD R22, R22, 0x10 ;  /* 0x0000001016167836 */ /* 0x000fe20000000000 */
[----:B------:R-:W-:Y:S01]  /*1470*/  MOV R21, UR5 ;  /* 0x0000000500157c02 */ /* 0x000fe20008000f00 */
[----:B------:R-:W-:-:S03]  /*1480*/  IMAD.U32 R20, RZ, RZ, UR4 ;  /* 0x00000004ff147e24 */ /* 0x000fc6000f8e00ff */
[----:B------:R-:W-:Y:S01]  /*1490*/  ISETP.NE.AND P0, PT, R22, RZ, PT ;  /* 0x000000ff1600720c */ /* 0x000fe20003f05270 */
[----:B------:R-:W-:-:S04]  /*14a0*/  IMAD.WIDE R20, R23, 0x4, R20 ;  /* 0x0000000417147825 */ /* 0x000fc800078e0214 */
[----:B0-----:R-:W-:Y:S02]  /*14b0*/  VIADD R24, R24, 0x40 ;  /* 0x0000004018187836 */ /* 0x001fe40000000000 */
[----:B------:R-:W-:Y:S01]  /*14c0*/  VIADD R23, R23, 0x10 ;  /* 0x0000001017177836 */ /* 0x000fe20000000000 */
[----:B--2---:R1:W-:Y:S04]  /*14d0*/  STG.E desc[UR10][R20.64+-0x20], R4 ;  /* 0xffffe00414007986 */ /* 0x0043e8000c10190a */
[----:B------:R1:W-:Y:S04]  /*14e0*/  STG.E desc[UR10][R20.64+-0x1c], R5 ;  /* 0xffffe40514007986 */ /* 0x0003e8000c10190a */
[----:B------:R1:W-:Y:S04]  /*14f0*/  STG.E desc[UR10][R20.64+-0x18], R6 ;  /* 0xffffe80614007986 */ /* 0x0003e8000c10190a */
[----:B------:R1:W-:Y:S04]  /*1500*/  STG.E desc[UR10][R20.64+-0x14], R7 ;  /* 0xffffec0714007986 */ /* 0x0003e8000c10190a */
[----:B---3--:R1:W-:Y:S04]  /*1510*/  STG.E desc[UR10][R20.64+-0x10], R8 ;  /* 0xfffff00814007986 */ /* 0x0083e8000c10190a */
[----:B------:R1:W-:Y:S04]  /*1520*/  STG.E desc[UR10][R20.64+-0xc], R9 ;  /* 0xfffff40914007986 */ /* 0x0003e8000c10190a */
[----:B------:R1:W-:Y:S04]  /*1530*/  STG.E desc[UR10][R20.64+-0x8], R10 ;  /* 0xfffff80a14007986 */ /* 0x0003e8000c10190a */
[----:B------:R1:W-:Y:S04]  /*1540*/  STG.E desc[UR10][R20.64+-0x4], R11 ;  /* 0xfffffc0b14007986 */ /* 0x0003e8000c10190a */
[----:B----4-:R1:W-:Y:S04]  /*1550*/  STG.E desc[UR10][R20.64], R12 ;  /* 0x0000000c14007986 */ /* 0x0103e8000c10190a */
[----:B------:R1:W-:Y:S04]  /*1560*/  STG.E desc[UR10][R20.64+0x4], R13 ;  /* 0x0000040d14007986 */ /* 0x0003e8000c10190a */
[----:B------:R1:W-:Y:S04]  /*1570*/  STG.E desc[UR10][R20.64+0x8], R14 ;  /* 0x0000080e14007986 */ /* 0x0003e8000c10190a */
[----:B------:R1:W-:Y:S04]  /*1580*/  STG.E desc[UR10][R20.64+0xc], R15 ;  /* 0x00000c0f14007986 */ /* 0x0003e8000c10190a */
[----:B-----5:R1:W-:Y:S04]  /*1590*/  STG.E desc[UR10][R20.64+0x10], R16 ;  /* 0x0000101014007986 */ /* 0x0203e8000c10190a */
[----:B------:R1:W-:Y:S04]  /*15a0*/  STG.E desc[UR10][R20.64+0x14], R17 ;  /* 0x0000141114007986 */ /* 0x0003e8000c10190a */
[----:B------:R1:W-:Y:S04]  /*15b0*/  STG.E desc[UR10][R20.64+0x18], R18 ;  /* 0x0000181214007986 */ /* 0x0003e8000c10190a */
[----:B------:R1:W-:Y:S01]  /*15c0*/  STG.E desc[UR10][R20.64+0x1c], R19 ;  /* 0x00001c1314007986 */ /* 0x0003e2000c10190a */
[----:B------:R-:W-:Y:S05]  /*15d0*/  @P0 BRA `(.L_x_14) ;  /* 0xfffffffc00900947 */ /* 0x000fea000383ffff */
.L_x_13:
[----:B------:R-:W-:Y:S05]  /*15e0*/  @!P1 EXIT ;  /* 0x000000000000994d */ /* 0x000fea0003800000 */
[----:B------:R-:W-:Y:S02]  /*15f0*/  ISETP.GE.U32.AND P0, PT, R25, 0x8, PT ;  /* 0x000000081900780c */ /* 0x000fe40003f06070 */
[----:B01----:R-:W-:-:S04]  /*1600*/  LOP3.LUT R16, R0, 0x7, RZ, 0xc0, !PT ;  /* 0x0000000700107812 */ /* 0x003fc800078ec0ff */
[----:B------:R-:W-:-:S07]  /*1610*/  ISETP.NE.AND P1, PT, R16, RZ, PT ;  /* 0x000000ff1000720c */ /* 0x000fce0003f25270 */
[----:B------:R-:W-:Y:S06]  /*1620*/  @!P0 BRA `(.L_x_15) ;  /* 0x00000000003c8947 */ /* 0x000fec0003800000 */
[----:B------:R-:W-:Y:S01]  /*1630*/  LEA R14, R2, R1, 0x2 ;  /* 0x00000001020e7211 */ /* 0x000fe200078e10ff */
[----:B------:R-:W0:Y:S04]  /*1640*/  LDC.64 R12, c[0x0][0x380] ;  /* 0x0000e000ff0c7b82 */ /* 0x000e280000000a00 */
[----:B---3--:R-:W2:Y:S04]  /*1650*/  LDL.128 R8, [R14] ;  /* 0x000000000e087983 */ /* 0x008ea80000100c00 */
[----:B------:R-:W3:Y:S01]  /*1660*/  LDL.128 R4, [R14+0x10] ;  /* 0x000010000e047983 */ /* 0x000ee20000100c00 */
[----:B------:R-:W-:-:S02]  /*1670*/  IMAD.IADD R15, R3, 0x1, R2 ;  /* 0x00000001030f7824 */ /* 0x000fc400078e0202 */
[----:B------:R-:W-:Y:S02]  /*1680*/  VIADD R2, R2, 0x8 ;  /* 0x0000000802027836 */ /* 0x000fe40000000000 */
[----:B0-----:R-:W-:-:S05]  /*1690*/  IMAD.WIDE R12, R15, 0x4, R12 ;  /* 0x000000040f0c7825 */ /* 0x001fca00078e020c */
[----:B--2---:R0:W-:Y:S04]  /*16a0*/  STG.E desc[UR10][R12.64], R8 ;  /* 0x000000080c007986 */ /* 0x0041e8000c10190a */
[----:B------:R0:W-:Y:S04]  /*16b0*/  STG.E desc[UR10][R12.64+0x4], R9 ;  /* 0x000004090c007986 */ /* 0x0001e8000c10190a */
[----:B------:R0:W-:Y:S04]  /*16c0*/  STG.E desc[UR10][R12.64+0x8], R10 ;  /* 0x0000080a0c007986 */ /* 0x0001e8000c10190a */
[----:B------:R0:W-:Y:S04]  /*16d0*/  STG.E desc[UR10][R12.64+0xc], R11 ;  /* 0x00000c0b0c007986 */ /* 0x0001e8000c10190a */
[----:B---3--:R0:W-:Y:S04]  /*16e0*/  STG.E desc[UR10][R12.64+0x10], R4 ;  /* 0x000010040c007986 */ /* 0x0081e8000c10190a */
[----:B------:R0:W-:Y:S04]  /*16f0*/  STG.E desc[UR10][R12.64+0x14], R5 ;  /* 0x000014050c007986 */ /* 0x0001e8000c10190a */
[----:B------:R0:W-:Y:S04]  /*1700*/  STG.E desc[UR10][R12.64+0x18], R6 ;  /* 0x000018060c007986 */ /* 0x0001e8000c10190a */
[----:B------:R0:W-:Y:S02]  /*1710*/  STG.E desc[UR10][R12.64+0x1c], R7 ;  /* 0x00001c070c007986 */ /* 0x0001e4000c10190a */
.L_x_15:
[----:B------:R-:W-:Y:S05]  /*1720*/  @!P1 EXIT ;  /* 0x000000000000994d */ /* 0x000fea0003800000 */
[----:B------:R-:W-:Y:S02]  /*1730*/  ISETP.GE.U32.AND P0, PT, R16, 0x4, PT ;  /* 0x000000041000780c */ /* 0x000fe40003f06070 */
[----:B------:R-:W-:-:S04]  /*1740*/  LOP3.LUT R0, R0, 0x3, RZ, 0xc0, !PT ;  /* 0x0000000300007812 */ /* 0x000fc800078ec0ff */
[----:B------:R-:W-:-:S07]  /*1750*/  ISETP.NE.AND P1, PT, R0, RZ, PT ;  /* 0x000000ff0000720c */ /* 0x000fce0003f25270 */
[----:B------:R-:W-:Y:S06]  /*1760*/  @!P0 BRA `(.L_x_16) ;  /* 0x0000000000288947 */ /* 0x000fec0003800000 */
[C---:B0--3--:R-:W-:Y:S01]  /*1770*/  IMAD R4, R2.reuse, 0x4, R1 ;  /* 0x0000000402047824 */ /* 0x049fe200078e0201 */
[----:B------:R-:W0:Y:S05]  /*1780*/  LDC.64 R8, c[0x0][0x380] ;  /* 0x0000e000ff087b82 */ /* 0x000e2a0000000a00 */
[----:B------:R-:W2:Y:S01]  /*1790*/  LDL.128 R4, [R4] ;  /* 0x0000000004047983 */ /* 0x000ea20000100c00 */
[----:B------:R-:W-:Y:S01]  /*17a0*/  IADD3 R11, PT, PT, R3, R2, RZ ;  /* 0x00000002030b7210 */ /* 0x000fe20007ffe0ff */
[----:B------:R-:W-:-:S04]  /*17b0*/  VIADD R2, R2, 0x4 ;  /* 0x0000000402027836 */ /* 0x000fc80000000000 */
[----:B0-----:R-:W-:-:S05]  /*17c0*/  IMAD.WIDE R8, R11, 0x4, R8 ;  /* 0x000000040b087825 */ /* 0x001fca00078e0208 */
[----:B--2---:R1:W-:Y:S04]  /*17d0*/  STG.E desc[UR10][R8.64], R4 ;  /* 0x0000000408007986 */ /* 0x0043e8000c10190a */
[----:B------:R1:W-:Y:S04]  /*17e0*/  STG.E desc[UR10][R8.64+0x4], R5 ;  /* 0x0000040508007986 */ /* 0x0003e8000c10190a */
[----:B------:R1:W-:Y:S04]  /*17f0*/  STG.E desc[UR10][R8.64+0x8], R6 ;  /* 0x0000080608007986 */ /* 0x0003e8000c10190a */
[----:B------:R1:W-:Y:S02]  /*1800*/  STG.E desc[UR10][R8.64+0xc], R7 ;  /* 0x00000c0708007986 */ /* 0x0003e4000c10190a */
.L_x_16:
[----:B------:R-:W-:Y:S05]  /*1810*/  @!P1 EXIT ;  /* 0x000000000000994d */ /* 0x000fea0003800000 */
[----:B01-3--:R-:W0:Y:S01]  /*1820*/  LDC.64 R4, c[0x0][0x380] ;  /* 0x0000e000ff047b82 */ /* 0x00be220000000a00 */
[----:B------:R-:W-:Y:S02]  /*1830*/  IMAD.IADD R7, R3, 0x1, R2 ;  /* 0x0000000103077824 */ /* 0x000fe400078e0202 */
[----:B------:R-:W-:Y:S02]  /*1840*/  IMAD R6, R2, 0x4, R1 ;  /* 0x0000000402067824 */ /* 0x000fe400078e0201 */
[----:B------:R-:W-:-:S07]  /*1850*/  IMAD.MOV R0, RZ, RZ, -R0 ;  /* 0x000000ffff007224 */ /* 0x000fce00078e0a00 */
.L_x_17:
[----:B-1----:R1:W2:Y:S01]  /*1860*/  LDL R9, [R6] ;  /* 0x0000000006097983 */ /* 0x0022a20000100800 */
[----:B------:R-:W-:Y:S01]  /*1870*/  IADD3 R0, PT, PT, R0, 0x1, RZ ;  /* 0x0000000100007810 */ /* 0x000fe20007ffe0ff */
[----:B0-----:R-:W-:-:S03]  /*1880*/  IMAD.WIDE R2, R7, 0x4, R4 ;  /* 0x0000000407027825 */ /* 0x001fc600078e0204 */
[----:B------:R-:W-:Y:S01]  /*1890*/  ISETP.NE.AND P0, PT, R0, RZ, PT ;  /* 0x000000ff0000720c */ /* 0x000fe20003f05270 */
[----:B------:R-:W-:Y:S02]  /*18a0*/  VIADD R7, R7, 0x1 ;  /* 0x0000000107077836 */ /* 0x000fe40000000000 */
[----:B-1----:R-:W-:Y:S01]  /*18b0*/  VIADD R6, R6, 0x4 ;  /* 0x0000000406067836 */ /* 0x002fe20000000000 */
[----:B--2---:R1:W-:Y:S09]  /*18c0*/  STG.E desc[UR10][R2.64], R9 ;  /* 0x0000000902007986 */ /* 0x0043f2000c10190a */
[----:B------:R-:W-:Y:S05]  /*18d0*/  @P0 BRA `(.L_x_17) ;  /* 0xfffffffc00e00947 */ /* 0x000fea000383ffff */
[----:B------:R-:W-:Y:S05]  /*18e0*/  EXIT ;  /* 0x000000000000794d */ /* 0x000fea0003800000 */
.L_x_18:
[----:B------:R-:W-:-:S00]  /*18f0*/  BRA `(.L_x_18) ;  /* 0xfffffffc00fc7947 */ /* 0x000fc0000383ffff */
[----:B------:R-:W-:-:S00]  /*1900*/  NOP ;  /* 0x0000000000007918 */ /* 0x000fc00000000000 */
[----:B------:R-:W-:-:S00]  /*1910*/  NOP ;  /* 0x0000000000007918 */ /* 0x000fc00000000000 */
[----:B------:R-:W-:-:S00]  /*1920*/  NOP ;  /* 0x0000000000007918 */ /* 0x000fc00000000000 */
[----:B------:R-:W-:-:S00]  /*1930*/  NOP ;  /* 0x0000000000007918 */ /* 0x000fc00000000000 */
[----:B------:R-:W-:-:S00]  /*1940*/  NOP ;  /* 0x0000000000007918 */ /* 0x000fc00000000000 */
[----:B------:R-:W-:-:S00]  /*1950*/  NOP ;  /* 0x0000000000007918 */ /* 0x000fc00000000000 */
[----:B------:R-:W-:-:S00]  /*1960*/  NOP ;  /* 0x0000000000007918 */ /* 0x000fc00000000000 */
[----:B------:R-:W-:-:S00]  /*1970*/  NOP ;  /* 0x0000000000007918 */ /* 0x000fc00000000000 */
.L_x_23:


//--------------------- .text._Z9sumSharedPfS_i   --------------------------
	.section	.text._Z9sumSharedPfS_i,"ax",@progbits
	.align	128
        .global         _Z9sumSharedPfS_i
        .type           _Z9sumSharedPfS_i,@function
        .size           _Z9sumSharedPfS_i,(.L_x_24 - _Z9sumSharedPfS_i)
        .other          _Z9sumSharedPfS_i,@"STO_CUDA_ENTRY STV_DEFAULT"
_Z9sumSharedPfS_i:
.text._Z9sumSharedPfS_i:
[----:B------:R-:W-:Y:S01]  /*0000*/  LDC R1, c[0x0][0x37c] ;  /* 0x0000df00ff017b82 */ /* 0x000fe20000000800 */
[----:B------:R-:W0:Y:S07]  /*0010*/  S2R R7, SR_TID.X ;  /* 0x0000000000077919 */ /* 0x000e2e0000002100 */
[----:B------:R-:W0:Y:S01]  /*0020*/  S2UR UR4, SR_CTAID.X ;  /* 0x00000000000479c3 */ /* 0x000e220000002500 */
[----:B------:R-:W1:Y:S01]  /*0030*/  LDCU UR5, c[0x0][0x390] ;  /* 0x00007200ff0577ac */ /* 0x000e620008000800 */
[----:B------:R-:W2:Y:S06]  /*0040*/  LDCU.64 UR6, c[0x0][0x358] ;  /* 0x00006b00ff0677ac */ /* 0x000eac0008000a00 */
[----:B------:R-:W0:Y:S02]  /*0050*/  LDC R4, c[0x0][0x360] ;  /* 0x0000d800ff047b82 */ /* 0x000e240000000800 */
[----:B0-----:R-:W-:-:S05]  /*0060*/  IMAD R5, R4, UR4, R7 ;  /* 0x0000000404057c24 */ /* 0x001fca000f8e0207 */
[----:B-1----:R-:W-:-:S13]  /*0070*/  ISETP.GE.AND P1, PT, R5, UR5, PT ;  /* 0x0000000505007c0c */ /* 0x002fda000bf26270 */
[----:B------:R-:W0:Y:S02]  /*0080*/  @!P1 LDC.64 R2, c[0x0][0x380] ;  /* 0x0000e000ff029b82 */ /* 0x000e240000000a00 */
[----:B0-----:R-:W-:-:S06]  /*0090*/  @!P1 IMAD.WIDE R2, R5, 0x4, R2 ;  /* 0x0000000405029825 */ /* 0x001fcc00078e0202 */
[----:B--2---:R-:W2:Y:S01]  /*00a0*/  @!P1 LDG.E R3, desc[UR6][R2.64] ;  /* 0x0000000602039981 */ /* 0x004ea2000c1e1900 */
[----:B------:R-:W0:Y:S01]  /*00b0*/  S2UR UR5, SR_CgaCtaId ;  /* 0x00000000000579c3 */ /* 0x000e220000008800 */
[----:B------:R-:W-:Y:S01]  /*00c0*/  UMOV UR4, 0x400 ;  /* 0x0000040000047882 */ /* 0x000fe20000000000 */
[----:B------:R-:W-:Y:S02]  /*00d0*/  ISETP.GE.U32.AND P2, PT, R4, 0x2, PT ;  /* 0x000000020400780c */ /* 0x000fe40003f46070 */
[----:B------:R-:W-:Y:S01]  /*00e0*/  ISETP.NE.AND P0, PT, R7, RZ, PT ;  /* 0x000000ff0700720c */ /* 0x000fe20003f05270 */
[----:B0-----:R-:W-:-:S06]  /*00f0*/  ULEA UR4, UR5, UR4, 0x18 ;  /* 0x0000000405047291 */ /* 0x001fcc000f8ec0ff */
[----:B------:R-:W-:-:S05]  /*0100*/  LEA R0, R7, UR4, 0x2 ;  /* 0x0000000407007c11 */ /* 0x000fca000f8e10ff */
[----:B--2---:R0:W-:Y:S04]  /*0110*/  @!P1 STS [R0], R3 ;  /* 0x0000000300009388 */ /* 0x0041e80000000800 */
[----:B------:R0:W-:Y:S01]  /*0120*/  @P1 STS [R0], RZ ;  /* 0x000000ff00001388 */ /* 0x0001e20000000800 */
[----:B------:R-:W-:Y:S06]  /*0130*/  BAR.SYNC.DEFER_BLOCKING 0x0 ;  /* 0x0000000000007b1d */ /* 0x000fec0000010000 */
[----:B------:R-:W-:Y:S05]  /*0140*/  @!P2 BRA `(.L_x_19) ;  /* 0x00000000002ca947 */ /* 0x000fea0003800000 */
.L_x_20:
[----:B------:R-:W-:-:S04]  /*0150*/  SHF.R.U32.HI R5, RZ, 0x1, R4 ;  /* 0x00000001ff057819 */ /* 0x000fc80000011604 */
[----:B------:R-:W-:-:S13]  /*0160*/  ISETP.GE.U32.AND P1, PT, R7, R5, PT ;  /* 0x000000050700720c */ /* 0x000fda0003f26070 */
[----:B------:R-:W-:Y:S01]  /*0170*/  @!P1 IMAD R2, R5, 0x4, R0 ;  /* 0x0000000405029824 */ /* 0x000fe200078e0200 */
[----:B0-----:R-:W-:Y:S05]  /*0180*/  @!P1 LDS R3, [R0] ;  /* 0x0000000000039984 */ /* 0x001fea0000000800 */
[----:B------:R-:W0:Y:S02]  /*0190*/  @!P1 LDS R2, [R2] ;  /* 0x0000000002029984 */ /* 0x000e240000000800 */
[----:B0-----:R-:W-:-:S05]  /*01a0*/  @!P1 FADD R3, R2, R3 ;  /* 0x0000000302039221 */ /* 0x001fca0000000000 */
[----:B------:R1:W-:Y:S01]  /*01b0*/  @!P1 STS [R0], R3 ;  /* 0x0000000300009388 */ /* 0x0003e20000000800 */
[----:B------:R-:W-:Y:S01]  /*01c0*/  BAR.SYNC.DEFER_BLOCKING 0x0 ;  /* 0x0000000000007b1d */ /* 0x000fe20000010000 */
[----:B------:R-:W-:Y:S01]  /*01d0*/  ISETP.GT.U32.AND P1, PT, R4, 0x3, PT ;  /* 0x000000030400780c */ /* 0x000fe20003f24070 */
[----:B------:R-:W-:-:S12]  /*01e0*/  IMAD.MOV.U32 R4, RZ, RZ, R5 ;  /* 0x000000ffff047224 */ /* 0x000fd800078e0005 */
[----:B-1----:R-:W-:Y:S05]  /*01f0*/  @P1 BRA `(.L_x_20) ;  /* 0xfffffffc00d41947 */ /* 0x002fea000383ffff */
.L_x_19:
[----:B------:R-:W-:Y:S05]  /*0200*/  @P0 EXIT ;  /* 0x000000000000094d */ /* 0x000fea0003800000 */
[----:B------:R-:W1:Y:S01]  /*0210*/  S2UR UR5, SR_CgaCtaId ;  /* 0x00000000000579c3 */ /* 0x000e620000008800 */
[----:B------:R-:W-:-:S07]  /*0220*/  UMOV UR4, 0x400 ;  /* 0x0000040000047882 */ /* 0x000fce0000000000 */
[----:B0-----:R-:W0:Y:S01]  /*0230*/  LDC.64 R2, c[0x0][0x388] ;  /* 0x0000e200ff027b82 */ /* 0x001e220000000a00 */
[----:B-1----:R-:W-:-:S09]  /*0240*/  ULEA UR4, UR5, UR4, 0x18 ;  /* 0x0000000405047291 */ /* 0x002fd2000f8ec0ff */
[----:B------:R-:W0:Y:S04]  /*0250*/  LDS R5, [UR4] ;  /* 0x00000004ff057984 */ /* 0x000e280008000800 */
[----:B0-----:R-:W-:Y:S01]  /*0260*/  REDG.E.ADD.F32.FTZ.RN.STRONG.GPU desc[UR6][R2.64], R5 ;  /* 0x00000005020079a6 */ /* 0x001fe2000c12f306 */
[----:B------:R-:W-:Y:S05]  /*0270*/  EXIT ;  /* 0x000000000000794d */ /* 0x000fea0003800000 */
.L_x_21:
        /* <DEDUP_REMOVED lines=16> */
.L_x_24:


//--------------------- .text._Z9sumGlobalPfS_i   --------------------------
	.section	.text._Z9sumGlobalPfS_i,"ax",@progbits
	.align	128
        .global         _Z9sumGlobalPfS_i
        .type           _Z9sumGlobalPfS_i,@function
        .size           _Z9sumGlobalPfS_i,(.L_x_25 - _Z9sumGlobalPfS_i)
        .other          _Z9sumGlobalPfS_i,@"STO_CUDA_ENTRY STV_DEFAULT"
_Z9sumGlobalPfS_i:
.text._Z9sumGlobalPfS_i:
[----:B------:R-:W-:Y:S01]  /*0000*/  LDC R1, c[0x0][0x37c] ;  /* 0x0000df00ff017b82 */ /* 0x000fe20000000800 */
[----:B------:R-:W0:Y:S07]  /*0010*/  S2R R0, SR_TID.X ;  /* 0x0000000000007919 */ /* 0x000e2e0000002100 */
[----:B------:R-:W0:Y:S01]  /*0020*/  S2UR UR4, SR_CTAID.X ;  /* 0x00000000000479c3 */ /* 0x000e220000002500 */
[----:B------:R-:W1:Y:S07]  /*0030*/  LDCU UR5, c[0x0][0x390] ;  /* 0x00007200ff0577ac */ /* 0x000e6e0008000800 */
[----:B------:R-:W0:Y:S02]  /*0040*/  LDC R5, c[0x0][0x360] ;  /* 0x0000d800ff057b82 */ /* 0x000e240000000800 */
[----:B0-----:R-:W-:-:S05]  /*0050*/  IMAD R5, R5, UR4, R0 ;  /* 0x0000000405057c24 */ /* 0x001fca000f8e0200 */
[----:B-1----:R-:W-:-:S13]  /*0060*/  ISETP.GE.AND P0, PT, R5, UR5, PT ;  /* 0x0000000505007c0c */ /* 0x002fda000bf06270 */
[----:B------:R-:W-:Y:S05]  /*0070*/  @P0 EXIT ;  /* 0x000000000000094d */ /* 0x000fea0003800000 */
[----:B------:R-:W0:Y:S01]  /*0080*/  LDC.64 R2, c[0x0][0x380] ;  /* 0x0000e000ff027b82 */ /* 0x000e220000000a00 */
[----:B------:R-:W1:Y:S01]  /*0090*/  LDCU.64 UR4, c[0x0][0x358] ;  /* 0x00006b00ff0477ac */ /* 0x000e620008000a00 */
[----:B0-----:R-:W-:-:S06]  /*00a0*/  IMAD.WIDE R2, R5, 0x4, R2 ;  /* 0x0000000405027825 */ /* 0x001fcc00078e0202 */
[----:B-1----:R-:W2:Y:S01]  /*00b0*/  LDG.E R3, desc[UR4][R2.64] ;  /* 0x0000000402037981 */ /* 0x002ea2000c1e1900 */
[----:B------:R-:W2:Y:S03]  /*00c0*/  LDC.64 R4, c[0x0][0x388] ;  /* 0x0000e200ff047b82 */ /* 0x000ea60000000a00 */
[----:B--2---:R-:W-:Y:S01]  /*00d0*/  REDG.E.ADD.F32.FTZ.RN.STRONG.GPU desc[UR4][R4.64], R3 ;  /* 0x00000003040079a6 */ /* 0x004fe2000c12f304 */
[----:B------:R-:W-:Y:S05]  /*00e0*/  EXIT ;  /* 0x000000000000794d */ /* 0x000fea0003800000 */
.L_x_22:
        /* <DEDUP_REMOVED lines=9> */
.L_x_25:


//--------------------- .nv.shared.reserved.0     --------------------------
	.section	.nv.shared.reserved.0,"aw",@nobits
	.weak		__nv_reservedSMEM_offset_0_alias
	.size		__nv_reservedSMEM_offset_0_alias, 0, 64
	.other		__nv_reservedSMEM_offset_0_alias,@"STO_CUDA_RESERVED_SHARED STV_DEFAULT"
__nv_reservedSMEM_offset_0_alias:
	.zero		0
	.zero		64


//--------------------- .nv.shared._Z9sumSharedPfS_i --------------------------
	.section	.nv.shared._Z9sumSharedPfS_i,"aw",@nobits
	.sectionflags	@""
	.align	4
.nv.shared._Z9sumSharedPfS_i:
	.zero		2048


//--------------------- .nv.constant0._Z10sortKernelPfi --------------------------
	.section	.nv.constant0._Z10sortKernelPfi,"a",@progbits
	.sectionflags	@""
	.align	4
.nv.constant0._Z10sortKernelPfi:
	.zero		908


//--------------------- .nv.constant0._Z9sumSharedPfS_i --------------------------
	.section	.nv.constant0._Z9sumSharedPfS_i,"a",@progbits
	.sectionflags	@""
	.align	4
.nv.constant0._Z9sumSharedPfS_i:
	.zero		916


//--------------------- .nv.constant0._Z9sumGlobalPfS_i --------------------------
	.section	.nv.constant0._Z9sumGlobalPfS_i,"a",@progbits
	.sectionflags	@""
	.align	4
.nv.constant0._Z9sumGlobalPfS_i:
	.zero		916


//--------------------- SYMBOLS --------------------------

	.type		.nv.reservedSmem.offset0,@object
	.size		.nv.reservedSmem.offset0,0x4
	.type		.nv.reservedSmem.cap,@object
	.size		.nv.reservedSmem.cap,0x4
